	.target	sm_100a

	.elftype	@"ET_EXEC"


//--------------------- .note.nv.tkinfo           --------------------------
	.section	.note.nv.tkinfo,"",@"SHT_NOTE"
	.sectionflags	@"SHF_NOTE_NV_TKINFO"
	.tkinfo
        /*0018*/ 	.word	0x00000002
        /*0030*/ 	.string	""
        /*0030*/ 	.string	"ptxas"
        /*0030*/ 	.string	"Cuda compilation tools, release 13.0, V13.0.88"
        /*0030*/ 	.string	"Build cuda_13.0.r13.0/compiler.36424714_0"
        /*0030*/ 	.string	"-arch sm_100a -m 64 "



//--------------------- .note.nv.cuinfo           --------------------------
	.section	.note.nv.cuinfo,"",@"SHT_NOTE"
	.sectionflags	@"SHF_NOTE_NV_CUINFO"
        /*0018*/ 	.short	0x0002
        /*001a*/ 	.short	0x0064
        /*001c*/ 	.short	0x0082
	.zero		2


//--------------------- .nv.info                  --------------------------
	.section	.nv.info,"",@"SHT_CUDA_INFO"
	.align	4


	//----- nvinfo : EIATTR_REGCOUNT
	.align		4
        /*0000*/ 	.byte	0x04, 0x2f
        /*0002*/ 	.short	(.L_19 - .L_18)
	.align		4
.L_18:
        /*0004*/ 	.word	index@(_ZN7cutlass13device_kernelINS_4gemm6kernel13GemmUniversalIN4cute5tupleIJiiiiEEENS1_10collective13CollectiveMmaINS1_35MainloopSm100TmaUmmaWarpSpecializedILi34ELi2ELi4ENS5_IJNS4_1CILi2EEENSA_ILi1EEESC_EEEEENS5_IJNSA_ILi64EEENSA_ILi128EEENSA_ILi16EEEEEENS_10bfloat16_tENS5_IJlSC_lEEESJ_SK_NS4_8TiledMMAINS4_8MMA_AtomIJNS4_20SM100_MMA_F16BF16_SSISJ_SJ_fLi64ELi128ELNS4_4UMMA5MajorE0ELSP_0ELNSO_7ScaleInE0ELSQ_0EEEEEENS4_6LayoutINS5_IJSC_SC_SC_EEENS5_IJNSA_ILi0EEESV_SV_EEEEENS5_IJNS4_10UnderscoreESY_SY_EEEEENS4_13SM90_TMA_LOADENS4_14ComposedLayoutINS4_7SwizzleILi1ELi4ELi3EEENS4_18smem_ptr_flag_bitsILi16EEENST_INS5_IJNSA_ILi8EEESH_EEENS5_IJSH_SC_EEEEEEEvNS4_8identityENS4_23SM90_TMA_LOAD_MULTICASTES1B_vS1C_EENS_8epilogue10collective18CollectiveEpilogueINS1F_23Sm100TmaWarpSpecializedILi4ELi2ELi16ELb1ELb0EEEJSI_NS5_IJNST_ISF_SC_EENST_INSA_ILi32EEESC_EEEEESJ_SK_SJ_SK_NS1F_6fusion15FusionCallbacksIS1J_NS1O_17LinearCombinationISJ_fSJ_fLNS_15FloatRoundStyleE2EEESI_S1N_JEEENS4_5SM1004TMEM4LOAD26SM100_TMEM_LOAD_16dp256b4xES11_NS12_INS13_ILi2ELi4ELi3EEES16_NST_INS5_IJS17_S1L_EEENS5_IJS1L_SC_EEEEEEENS4_17SM75_U32x4_LDSM_NENS4_14SM90_TMA_STOREES22_NS4_17SM90_U32x4_STSM_NENS4_39AutoVectorizingCopyWithAssumedAlignmentILi128EEEEEEvvEEEEvNT_6ParamsE)
        /*0008*/ 	.word	0x00000044


	//----- nvinfo : EIATTR_FRAME_SIZE
	.align		4
.L_19:
        /*000c*/ 	.byte	0x04, 0x11
        /*000e*/ 	.short	(.L_21 - .L_20)
	.align		4
.L_20:
        /*0010*/ 	.word	index@($__internal_2_$__cuda_sm10x_tcgen05_guardrail_trap_unallocated_columns_being_dealloced)
        /*0014*/ 	.word	0x00000000


	//----- nvinfo : EIATTR_FRAME_SIZE
	.align		4
.L_21:
        /*0018*/ 	.byte	0x04, 0x11
        /*001a*/ 	.short	(.L_23 - .L_22)
	.align		4
.L_22:
        /*001c*/ 	.word	index@($__internal_1_$__cuda_sm10x_tcgen05_guardrail_trap_phase_invalid_during_alloc)
        /*0020*/ 	.word	0x00000000


	//----- nvinfo : EIATTR_FRAME_SIZE
	.align		4
.L_23:
        /*0024*/ 	.byte	0x04, 0x11
        /*0026*/ 	.short	(.L_25 - .L_24)
	.align		4
.L_24:
        /*0028*/ 	.word	index@($__internal_0_$__cuda_sm10x_tcgen05_guardrail_trap_col_being_dealloced_not_returned_by_alloc)
        /*002c*/ 	.word	0x00000000


	//----- nvinfo : EIATTR_FRAME_SIZE
	.align		4
.L_25:
        /*0030*/ 	.byte	0x04, 0x11
        /*0032*/ 	.short	(.L_27 - .L_26)
	.align		4
.L_26:
        /*0034*/ 	.word	index@(_ZN7cutlass13device_kernelINS_4gemm6kernel13GemmUniversalIN4cute5tupleIJiiiiEEENS1_10collective13CollectiveMmaINS1_35MainloopSm100TmaUmmaWarpSpecializedILi34ELi2ELi4ENS5_IJNS4_1CILi2EEENSA_ILi1EEESC_EEEEENS5_IJNSA_ILi64EEENSA_ILi128EEENSA_ILi16EEEEEENS_10bfloat16_tENS5_IJlSC_lEEESJ_SK_NS4_8TiledMMAINS4_8MMA_AtomIJNS4_20SM100_MMA_F16BF16_SSISJ_SJ_fLi64ELi128ELNS4_4UMMA5MajorE0ELSP_0ELNSO_7ScaleInE0ELSQ_0EEEEEENS4_6LayoutINS5_IJSC_SC_SC_EEENS5_IJNSA_ILi0EEESV_SV_EEEEENS5_IJNS4_10UnderscoreESY_SY_EEEEENS4_13SM90_TMA_LOADENS4_14ComposedLayoutINS4_7SwizzleILi1ELi4ELi3EEENS4_18smem_ptr_flag_bitsILi16EEENST_INS5_IJNSA_ILi8EEESH_EEENS5_IJSH_SC_EEEEEEEvNS4_8identityENS4_23SM90_TMA_LOAD_MULTICASTES1B_vS1C_EENS_8epilogue10collective18CollectiveEpilogueINS1F_23Sm100TmaWarpSpecializedILi4ELi2ELi16ELb1ELb0EEEJSI_NS5_IJNST_ISF_SC_EENST_INSA_ILi32EEESC_EEEEESJ_SK_SJ_SK_NS1F_6fusion15FusionCallbacksIS1J_NS1O_17LinearCombinationISJ_fSJ_fLNS_15FloatRoundStyleE2EEESI_S1N_JEEENS4_5SM1004TMEM4LOAD26SM100_TMEM_LOAD_16dp256b4xES11_NS12_INS13_ILi2ELi4ELi3EEES16_NST_INS5_IJS17_S1L_EEENS5_IJS1L_SC_EEEEEEENS4_17SM75_U32x4_LDSM_NENS4_14SM90_TMA_STOREES22_NS4_17SM90_U32x4_STSM_NENS4_39AutoVectorizingCopyWithAssumedAlignmentILi128EEEEEEvvEEEEvNT_6ParamsE)
        /*0038*/ 	.word	0x00000000


	//----- nvinfo : EIATTR_MIN_STACK_SIZE
	.align		4
.L_27:
        /*003c*/ 	.byte	0x04, 0x12
        /*003e*/ 	.short	(.L_29 - .L_28)
	.align		4
.L_28:
        /*0040*/ 	.word	index@(_ZN7cutlass13device_kernelINS_4gemm6kernel13GemmUniversalIN4cute5tupleIJiiiiEEENS1_10collective13CollectiveMmaINS1_35MainloopSm100TmaUmmaWarpSpecializedILi34ELi2ELi4ENS5_IJNS4_1CILi2EEENSA_ILi1EEESC_EEEEENS5_IJNSA_ILi64EEENSA_ILi128EEENSA_ILi16EEEEEENS_10bfloat16_tENS5_IJlSC_lEEESJ_SK_NS4_8TiledMMAINS4_8MMA_AtomIJNS4_20SM100_MMA_F16BF16_SSISJ_SJ_fLi64ELi128ELNS4_4UMMA5MajorE0ELSP_0ELNSO_7ScaleInE0ELSQ_0EEEEEENS4_6LayoutINS5_IJSC_SC_SC_EEENS5_IJNSA_ILi0EEESV_SV_EEEEENS5_IJNS4_10UnderscoreESY_SY_EEEEENS4_13SM90_TMA_LOADENS4_14ComposedLayoutINS4_7SwizzleILi1ELi4ELi3EEENS4_18smem_ptr_flag_bitsILi16EEENST_INS5_IJNSA_ILi8EEESH_EEENS5_IJSH_SC_EEEEEEEvNS4_8identityENS4_23SM90_TMA_LOAD_MULTICASTES1B_vS1C_EENS_8epilogue10collective18CollectiveEpilogueINS1F_23Sm100TmaWarpSpecializedILi4ELi2ELi16ELb1ELb0EEEJSI_NS5_IJNST_ISF_SC_EENST_INSA_ILi32EEESC_EEEEESJ_SK_SJ_SK_NS1F_6fusion15FusionCallbacksIS1J_NS1O_17LinearCombinationISJ_fSJ_fLNS_15FloatRoundStyleE2EEESI_S1N_JEEENS4_5SM1004TMEM4LOAD26SM100_TMEM_LOAD_16dp256b4xES11_NS12_INS13_ILi2ELi4ELi3EEES16_NST_INS5_IJS17_S1L_EEENS5_IJS1L_SC_EEEEEEENS4_17SM75_U32x4_LDSM_NENS4_14SM90_TMA_STOREES22_NS4_17SM90_U32x4_STSM_NENS4_39AutoVectorizingCopyWithAssumedAlignmentILi128EEEEEEvvEEEEvNT_6ParamsE)
        /*0044*/ 	.word	0x00000000
.L_29:


//--------------------- .nv.compat                --------------------------
	.section	.nv.compat,"",@"SHT_CUDA_COMPAT_INFO"
	.align	4
        /*0000*/ 	.byte	0x02, 0x09, 0x01, 0x00, 0x02, 0x02, 0x02, 0x00, 0x02, 0x05, 0x05, 0x00, 0x03, 0x07, 0x01, 0x01
        /*0010*/ 	.byte	0x02, 0x03, 0x01, 0x00, 0x02, 0x06, 0x01, 0x00, 0x04, 0x0b, 0x08, 0x00, 0x09, 0x00, 0x00, 0x00
        /*0020*/ 	.byte	0x00, 0x00, 0x00, 0x00


//--------------------- .nv.info._ZN7cutlass13device_kernelINS_4gemm6kernel13GemmUniversalIN4cute5tupleIJiiiiEEENS1_10collective13CollectiveMmaINS1_35MainloopSm100TmaUmmaWarpSpecializedILi34ELi2ELi4ENS5_IJNS4_1CILi2EEENSA_ILi1EEESC_EEEEENS5_IJNSA_ILi64EEENSA_ILi128EEENSA_ILi16EEEEEENS_10bfloat16_tENS5_IJlSC_lEEESJ_SK_NS4_8TiledMMAINS4_8MMA_AtomIJNS4_20SM100_MMA_F16BF16_SSISJ_SJ_fLi64ELi128ELNS4_4UMMA5MajorE0ELSP_0ELNSO_7ScaleInE0ELSQ_0EEEEEENS4_6LayoutINS5_IJSC_SC_SC_EEENS5_IJNSA_ILi0EEESV_SV_EEEEENS5_IJNS4_10UnderscoreESY_SY_EEEEENS4_13SM90_TMA_LOADENS4_14ComposedLayoutINS4_7SwizzleILi1ELi4ELi3EEENS4_18smem_ptr_flag_bitsILi16EEENST_INS5_IJNSA_ILi8EEESH_EEENS5_IJSH_SC_EEEEEEEvNS4_8identityENS4_23SM90_TMA_LOAD_MULTICASTES1B_vS1C_EENS_8epilogue10collective18CollectiveEpilogueINS1F_23Sm100TmaWarpSpecializedILi4ELi2ELi16ELb1ELb0EEEJSI_NS5_IJNST_ISF_SC_EENST_INSA_ILi32EEESC_EEEEESJ_SK_SJ_SK_NS1F_6fusion15FusionCallbacksIS1J_NS1O_17LinearCombinationISJ_fSJ_fLNS_15FloatRoundStyleE2EEESI_S1N_JEEENS4_5SM1004TMEM4LOAD26SM100_TMEM_LOAD_16dp256b4xES11_NS12_INS13_ILi2ELi4ELi3EEES16_NST_INS5_IJS17_S1L_EEENS5_IJS1L_SC_EEEEEEENS4_17SM75_U32x4_LDSM_NENS4_14SM90_TMA_STOREES22_NS4_17SM90_U32x4_STSM_NENS4_39AutoVectorizingCopyWithAssumedAlignmentILi128EEEEEEvvEEEEvNT_6ParamsE --------------------------
	.section	.nv.info._ZN7cutlass13device_kernelINS_4gemm6kernel13GemmUniversalIN4cute5tupleIJiiiiEEENS1_10collective13CollectiveMmaINS1_35MainloopSm100TmaUmmaWarpSpecializedILi34ELi2ELi4ENS5_IJNS4_1CILi2EEENSA_ILi1EEESC_EEEEENS5_IJNSA_ILi64EEENSA_ILi128EEENSA_ILi16EEEEEENS_10bfloat16_tENS5_IJlSC_lEEESJ_SK_NS4_8TiledMMAINS4_8MMA_AtomIJNS4_20SM100_MMA_F16BF16_SSISJ_SJ_fLi64ELi128ELNS4_4UMMA5MajorE0ELSP_0ELNSO_7ScaleInE0ELSQ_0EEEEEENS4_6LayoutINS5_IJSC_SC_SC_EEENS5_IJNSA_ILi0EEESV_SV_EEEEENS5_IJNS4_10UnderscoreESY_SY_EEEEENS4_13SM90_TMA_LOADENS4_14ComposedLayoutINS4_7SwizzleILi1ELi4ELi3EEENS4_18smem_ptr_flag_bitsILi16EEENST_INS5_IJNSA_ILi8EEESH_EEENS5_IJSH_SC_EEEEEEEvNS4_8identityENS4_23SM90_TMA_LOAD_MULTICASTES1B_vS1C_EENS_8epilogue10collective18CollectiveEpilogueINS1F_23Sm100TmaWarpSpecializedILi4ELi2ELi16ELb1ELb0EEEJSI_NS5_IJNST_ISF_SC_EENST_INSA_ILi32EEESC_EEEEESJ_SK_SJ_SK_NS1F_6fusion15FusionCallbacksIS1J_NS1O_17LinearCombinationISJ_fSJ_fLNS_15FloatRoundStyleE2EEESI_S1N_JEEENS4_5SM1004TMEM4LOAD26SM100_TMEM_LOAD_16dp256b4xES11_NS12_INS13_ILi2ELi4ELi3EEES16_NST_INS5_IJS17_S1L_EEENS5_IJS1L_SC_EEEEEEENS4_17SM75_U32x4_LDSM_NENS4_14SM90_TMA_STOREES22_NS4_17SM90_U32x4_STSM_NENS4_39AutoVectorizingCopyWithAssumedAlignmentILi128EEEEEEvvEEEEvNT_6ParamsE,"",@"SHT_CUDA_INFO"
	.sectionflags	@""
	.align	4


	//----- nvinfo : EIATTR_CUDA_API_VERSION
	.align		4
        /*0000*/ 	.byte	0x04, 0x37
        /*0002*/ 	.short	(.L_31 - .L_30)
.L_30:
        /*0004*/ 	.word	0x00000082


	//----- nvinfo : EIATTR_KPARAM_INFO
	.align		4
.L_31:
        /*0008*/ 	.byte	0x04, 0x17
        /*000a*/ 	.short	(.L_33 - .L_32)
.L_32:
        /*000c*/ 	.word	0x00000000
        /*0010*/ 	.short	0x0000
        /*0012*/ 	.short	0x0000
        /*0014*/ 	.byte	0x00, 0xf0, 0x01, 0x20


	//----- nvinfo : EIATTR_AT_ENTRY_FRAGMENTS
	.align		4
.L_33:
        /*0018*/ 	.byte	0x04, 0x4f
        /*001a*/ 	.short	(.L_35 - .L_34)


	//   ....[0]....
.L_34:
        /*001c*/ 	.word	0x00000006


	//----- nvinfo : EIATTR_RESERVED_SMEM_USED
	.align		4
.L_35:
        /*0020*/ 	.byte	0x01, 0x41
	.zero		2


	//----- nvinfo : EIATTR_SPARSE_MMA_MASK
	.align		4
        /*0024*/ 	.byte	0x03, 0x50
        /*0026*/ 	.short	0x0000


	//----- nvinfo : EIATTR_TCGEN05_1CTA_USED
	.align		4
        /*0028*/ 	.byte	0x01, 0x51
	.zero		2


	//----- nvinfo : EIATTR_MAXREG_COUNT
	.align		4
        /*002c*/ 	.byte	0x03, 0x1b
        /*002e*/ 	.short	0x00ff


	//----- nvinfo : EIATTR_NUM_BARRIERS
	.align		4
        /*0030*/ 	.byte	0x02, 0x4c
        /*0032*/ 	.byte	0x07
	.zero		1


	//----- nvinfo : EIATTR_EXTERNS
	.align		4
        /*0034*/ 	.byte	0x04, 0x0f
        /*0036*/ 	.short	(.L_37 - .L_36)


	//   ....[0]....
	.align		4
.L_36:
        /*0038*/ 	.word	index@(__assertfail)


	//----- nvinfo : EIATTR_MERCURY_ISA_VERSION
	.align		4
.L_37:
        /*003c*/ 	.byte	0x03, 0x5f
        /*003e*/ 	.short	0x0101


	//----- nvinfo : EIATTR_INT_WARP_WIDE_INSTR_OFFSETS
	.align		4
        /*0040*/ 	.byte	0x04, 0x31
        /*0042*/ 	.short	(.L_39 - .L_38)


	//   ....[0]....
.L_38:
        /*0044*/ 	.word	0x00005060


	//   ....[1]....
        /*0048*/ 	.word	0x00005090


	//   ....[2]....
        /*004c*/ 	.word	0x000050b0


	//   ....[3]....
        /*0050*/ 	.word	0x00005cc0


	//   ....[4]....
        /*0054*/ 	.word	0x00005d20


	//   ....[5]....
        /*0058*/ 	.word	0x00005e00


	//   ....[6]....
        /*005c*/ 	.word	0x00005e80


	//   ....[7]....
        /*0060*/ 	.word	0x00005f70


	//   ....[8]....
        /*0064*/ 	.word	0x00006000


	//   ....[9]....
        /*0068*/ 	.word	0x000060f0


	//   ....[10]....
        /*006c*/ 	.word	0x000061a0


	//----- nvinfo : EIATTR_COOP_GROUP_MASK_REGIDS
	.align		4
.L_39:
        /*0070*/ 	.byte	0x04, 0x29
        /*0072*/ 	.short	(.L_41 - .L_40)


	//   ....[0]....
.L_40:
        /*0074*/ 	.word	0xffffffff


	//   ....[1]....
        /*0078*/ 	.word	0xffffffff


	//   ....[2]....
        /*007c*/ 	.word	0xffffffff


	//   ....[3]....
        /*0080*/ 	.word	0xffffffff


	//   ....[4]....
        /*0084*/ 	.word	0xffffffff


	//   ....[5]....
        /*0088*/ 	.word	0xffffffff


	//   ....[6]....
        /*008c*/ 	.word	0xffffffff


	//   ....[7]....
        /*0090*/ 	.word	0xffffffff


	//   ....[8]....
        /*0094*/ 	.word	0xffffffff


	//   ....[9]....
        /*0098*/ 	.word	0xffffffff


	//   ....[10]....
        /*009c*/ 	.word	0xffffffff


	//   ....[11]....
        /*00a0*/ 	.word	0xffffffff


	//   ....[12]....
        /*00a4*/ 	.word	0xffffffff


	//   ....[13]....
        /*00a8*/ 	.word	0xffffffff


	//----- nvinfo : EIATTR_COOP_GROUP_INSTR_OFFSETS
	.align		4
.L_41:
        /*00ac*/ 	.byte	0x04, 0x28
        /*00ae*/ 	.short	(.L_43 - .L_42)


	//   ....[0]....
.L_42:
        /*00b0*/ 	.word	0x00000080


	//   ....[1]....
        /*00b4*/ 	.word	0x000004f0


	//   ....[2]....
        /*00b8*/ 	.word	0x00000a70


	//   ....[3]....
        /*00bc*/ 	.word	0x00000c10


	//   ....[4]....
        /*00c0*/ 	.word	0x00000d10


	//   ....[5]....
        /*00c4*/ 	.word	0x00000e80


	//   ....[6]....
        /*00c8*/ 	.word	0x00001020


	//   ....[7]....
        /*00cc*/ 	.word	0x000011e0


	//   ....[8]....
        /*00d0*/ 	.word	0x000023d0


	//   ....[9]....
        /*00d4*/ 	.word	0x000043a0


	//   ....[10]....
        /*00d8*/ 	.word	0x000045b0


	//   ....[11]....
        /*00dc*/ 	.word	0x000045e0


	//   ....[12]....
        /*00e0*/ 	.word	0x00004f40


	//   ....[13]....
        /*00e4*/ 	.word	0x00005170


	//----- nvinfo : EIATTR_VRC_CTA_INIT_COUNT
	.align		4
.L_43:
        /*00e8*/ 	.byte	0x02, 0x4a
        /*00ea*/ 	.byte	0x80
	.zero		1


	//----- nvinfo : EIATTR_SYSCALL_OFFSETS
	.align		4
        /*00ec*/ 	.byte	0x04, 0x46
        /*00ee*/ 	.short	(.L_45 - .L_44)


	//   ....[0]....
.L_44:
        /*00f0*/ 	.word	0x00006e30


	//   ....[1]....
        /*00f4*/ 	.word	0x00006f20


	//   ....[2]....
        /*00f8*/ 	.word	0x000076b0


	//   ....[3]....
        /*00fc*/ 	.word	0x00007f60


	//   ....[4]....
        /*0100*/ 	.word	0x000087f0


	//   ....[5]....
        /*0104*/ 	.word	0x00009070


	//----- nvinfo : EIATTR_MBARRIER_INSTR_OFFSETS
	.align		4
.L_45:
        /*0108*/ 	.byte	0x04, 0x39
        /*010a*/ 	.short	(.L_47 - .L_46)


	//   ....[0]....
.L_46:
        /*010c*/ 	.word	0x00000610
        /*0110*/ 	.word	0x000000ff
        /*0114*/ 	.word	0x00000000
        /*0118*/ 	.short	0x0100
        /*011a*/ 	.byte	0x04
	.zero		1


	//   ....[1]....
        /*011c*/ 	.word	0x00000620
        /*0120*/ 	.word	0x000000ff
        /*0124*/ 	.word	0x00000110
        /*0128*/ 	.short	0x0100
        /*012a*/ 	.byte	0x04
	.zero		1


	//   ....[2]....
        /*012c*/ 	.word	0x00000630
        /*0130*/ 	.word	0x000000ff
        /*0134*/ 	.word	0x00000008
        /*0138*/ 	.short	0x0100
        /*013a*/ 	.byte	0x04
	.zero		1


	//   ....[3]....
        /*013c*/ 	.word	0x00000640
        /*0140*/ 	.word	0x000000ff
        /*0144*/ 	.word	0x00000118
        /*0148*/ 	.short	0x0100
        /*014a*/ 	.byte	0x04
	.zero		1


	//   ....[4]....
        /*014c*/ 	.word	0x00000650
        /*0150*/ 	.word	0x000000ff
        /*0154*/ 	.word	0x00000010
        /*0158*/ 	.short	0x0100
        /*015a*/ 	.byte	0x04
	.zero		1


	//   ....[5]....
        /*015c*/ 	.word	0x00000660
        /*0160*/ 	.word	0x000000ff
        /*0164*/ 	.word	0x00000120
        /*0168*/ 	.short	0x0100
        /*016a*/ 	.byte	0x04
	.zero		1


	//   ....[6]....
        /*016c*/ 	.word	0x00000670
        /*0170*/ 	.word	0x000000ff
        /*0174*/ 	.word	0x00000018
        /*0178*/ 	.short	0x0100
        /*017a*/ 	.byte	0x04
	.zero		1


	//   ....[7]....
        /*017c*/ 	.word	0x00000680
        /*0180*/ 	.word	0x000000ff
        /*0184*/ 	.word	0x00000128
        /*0188*/ 	.short	0x0100
        /*018a*/ 	.byte	0x04
	.zero		1


	//   ....[8]....
        /*018c*/ 	.word	0x00000690
        /*0190*/ 	.word	0x000000ff
        /*0194*/ 	.word	0x00000020
        /*0198*/ 	.short	0x0100
        /*019a*/ 	.byte	0x04
	.zero		1


	//   ....[9]....
        /*019c*/ 	.word	0x000006a0
        /*01a0*/ 	.word	0x000000ff
        /*01a4*/ 	.word	0x00000130
        /*01a8*/ 	.short	0x0100
        /*01aa*/ 	.byte	0x04
	.zero		1


	//   ....[10]....
        /*01ac*/ 	.word	0x000006b0
        /*01b0*/ 	.word	0x000000ff
        /*01b4*/ 	.word	0x00000028
        /*01b8*/ 	.short	0x0100
        /*01ba*/ 	.byte	0x04
	.zero		1


	//   ....[11]....
        /*01bc*/ 	.word	0x000006c0
        /*01c0*/ 	.word	0x000000ff
        /*01c4*/ 	.word	0x00000138
        /*01c8*/ 	.short	0x0100
        /*01ca*/ 	.byte	0x04
	.zero		1


	//   ....[12]....
        /*01cc*/ 	.word	0x000006d0
        /*01d0*/ 	.word	0x000000ff
        /*01d4*/ 	.word	0x00000030
        /*01d8*/ 	.short	0x0100
        /*01da*/ 	.byte	0x04
	.zero		1


	//   ....[13]....
        /*01dc*/ 	.word	0x000006e0
        /*01e0*/ 	.word	0x000000ff
        /*01e4*/ 	.word	0x00000140
        /*01e8*/ 	.short	0x0100
        /*01ea*/ 	.byte	0x04
	.zero		1


	//   ....[14]....
        /*01ec*/ 	.word	0x000006f0
        /*01f0*/ 	.word	0x000000ff
        /*01f4*/ 	.word	0x00000038
        /*01f8*/ 	.short	0x0100
        /*01fa*/ 	.byte	0x04
	.zero		1


	//   ....[15]....
        /*01fc*/ 	.word	0x00000700
        /*0200*/ 	.word	0x000000ff
        /*0204*/ 	.word	0x00000148
        /*0208*/ 	.short	0x0100
        /*020a*/ 	.byte	0x04
	.zero		1


	//   ....[16]....
        /*020c*/ 	.word	0x00000710
        /*0210*/ 	.word	0x000000ff
        /*0214*/ 	.word	0x00000040
        /*0218*/ 	.short	0x0100
        /*021a*/ 	.byte	0x04
	.zero		1


	//   ....[17]....
        /*021c*/ 	.word	0x00000720
        /*0220*/ 	.word	0x000000ff
        /*0224*/ 	.word	0x00000150
        /*0228*/ 	.short	0x0100
        /*022a*/ 	.byte	0x04
	.zero		1


	//   ....[18]....
        /*022c*/ 	.word	0x00000730
        /*0230*/ 	.word	0x000000ff
        /*0234*/ 	.word	0x00000048
        /*0238*/ 	.short	0x0100
        /*023a*/ 	.byte	0x04
	.zero		1


	//   ....[19]....
        /*023c*/ 	.word	0x00000740
        /*0240*/ 	.word	0x000000ff
        /*0244*/ 	.word	0x00000158
        /*0248*/ 	.short	0x0100
        /*024a*/ 	.byte	0x04
	.zero		1


	//   ....[20]....
        /*024c*/ 	.word	0x00000750
        /*0250*/ 	.word	0x000000ff
        /*0254*/ 	.word	0x00000050
        /*0258*/ 	.short	0x0100
        /*025a*/ 	.byte	0x04
	.zero		1


	//   ....[21]....
        /*025c*/ 	.word	0x00000760
        /*0260*/ 	.word	0x000000ff
        /*0264*/ 	.word	0x00000160
        /*0268*/ 	.short	0x0100
        /*026a*/ 	.byte	0x04
	.zero		1


	//   ....[22]....
        /*026c*/ 	.word	0x00000770
        /*0270*/ 	.word	0x000000ff
        /*0274*/ 	.word	0x00000058
        /*0278*/ 	.short	0x0100
        /*027a*/ 	.byte	0x04
	.zero		1


	//   ....[23]....
        /*027c*/ 	.word	0x00000780
        /*0280*/ 	.word	0x000000ff
        /*0284*/ 	.word	0x00000168
        /*0288*/ 	.short	0x0100
        /*028a*/ 	.byte	0x04
	.zero		1


	//   ....[24]....
        /*028c*/ 	.word	0x00000790
        /*0290*/ 	.word	0x000000ff
        /*0294*/ 	.word	0x00000060
        /*0298*/ 	.short	0x0100
        /*029a*/ 	.byte	0x04
	.zero		1


	//   ....[25]....
        /*029c*/ 	.word	0x000007a0
        /*02a0*/ 	.word	0x000000ff
        /*02a4*/ 	.word	0x00000170
        /*02a8*/ 	.short	0x0100
        /*02aa*/ 	.byte	0x04
	.zero		1


	//   ....[26]....
        /*02ac*/ 	.word	0x000007b0
        /*02b0*/ 	.word	0x000000ff
        /*02b4*/ 	.word	0x00000068
        /*02b8*/ 	.short	0x0100
        /*02ba*/ 	.byte	0x04
	.zero		1


	//   ....[27]....
        /*02bc*/ 	.word	0x000007c0
        /*02c0*/ 	.word	0x000000ff
        /*02c4*/ 	.word	0x00000178
        /*02c8*/ 	.short	0x0100
        /*02ca*/ 	.byte	0x04
	.zero		1


	//   ....[28]....
        /*02cc*/ 	.word	0x000007d0
        /*02d0*/ 	.word	0x000000ff
        /*02d4*/ 	.word	0x00000070
        /*02d8*/ 	.short	0x0100
        /*02da*/ 	.byte	0x04
	.zero		1


	//   ....[29]....
        /*02dc*/ 	.word	0x000007e0
        /*02e0*/ 	.word	0x000000ff
        /*02e4*/ 	.word	0x00000180
        /*02e8*/ 	.short	0x0100
        /*02ea*/ 	.byte	0x04
	.zero		1


	//   ....[30]....
        /*02ec*/ 	.word	0x000007f0
        /*02f0*/ 	.word	0x000000ff
        /*02f4*/ 	.word	0x00000078
        /*02f8*/ 	.short	0x0100
        /*02fa*/ 	.byte	0x04
	.zero		1


	//   ....[31]....
        /*02fc*/ 	.word	0x00000800
        /*0300*/ 	.word	0x000000ff
        /*0304*/ 	.word	0x00000188
        /*0308*/ 	.short	0x0100
        /*030a*/ 	.byte	0x04
	.zero		1


	//   ....[32]....
        /*030c*/ 	.word	0x00000810
        /*0310*/ 	.word	0x000000ff
        /*0314*/ 	.word	0x00000080
        /*0318*/ 	.short	0x0100
        /*031a*/ 	.byte	0x04
	.zero		1


	//   ....[33]....
        /*031c*/ 	.word	0x00000820
        /*0320*/ 	.word	0x000000ff
        /*0324*/ 	.word	0x00000190
        /*0328*/ 	.short	0x0100
        /*032a*/ 	.byte	0x04
	.zero		1


	//   ....[34]....
        /*032c*/ 	.word	0x00000830
        /*0330*/ 	.word	0x000000ff
        /*0334*/ 	.word	0x00000088
        /*0338*/ 	.short	0x0100
        /*033a*/ 	.byte	0x04
	.zero		1


	//   ....[35]....
        /*033c*/ 	.word	0x00000840
        /*0340*/ 	.word	0x000000ff
        /*0344*/ 	.word	0x00000198
        /*0348*/ 	.short	0x0100
        /*034a*/ 	.byte	0x04
	.zero		1


	//   ....[36]....
        /*034c*/ 	.word	0x00000850
        /*0350*/ 	.word	0x000000ff
        /*0354*/ 	.word	0x00000090
        /*0358*/ 	.short	0x0100
        /*035a*/ 	.byte	0x04
	.zero		1


	//   ....[37]....
        /*035c*/ 	.word	0x00000860
        /*0360*/ 	.word	0x000000ff
        /*0364*/ 	.word	0x000001a0
        /*0368*/ 	.short	0x0100
        /*036a*/ 	.byte	0x04
	.zero		1


	//   ....[38]....
        /*036c*/ 	.word	0x00000870
        /*0370*/ 	.word	0x000000ff
        /*0374*/ 	.word	0x00000098
        /*0378*/ 	.short	0x0100
        /*037a*/ 	.byte	0x04
	.zero		1


	//   ....[39]....
        /*037c*/ 	.word	0x00000880
        /*0380*/ 	.word	0x000000ff
        /*0384*/ 	.word	0x000001a8
        /*0388*/ 	.short	0x0100
        /*038a*/ 	.byte	0x04
	.zero		1


	//   ....[40]....
        /*038c*/ 	.word	0x00000890
        /*0390*/ 	.word	0x000000ff
        /*0394*/ 	.word	0x000000a0
        /*0398*/ 	.short	0x0100
        /*039a*/ 	.byte	0x04
	.zero		1


	//   ....[41]....
        /*039c*/ 	.word	0x000008a0
        /*03a0*/ 	.word	0x000000ff
        /*03a4*/ 	.word	0x000001b0
        /*03a8*/ 	.short	0x0100
        /*03aa*/ 	.byte	0x04
	.zero		1


	//   ....[42]....
        /*03ac*/ 	.word	0x000008b0
        /*03b0*/ 	.word	0x000000ff
        /*03b4*/ 	.word	0x000000a8
        /*03b8*/ 	.short	0x0100
        /*03ba*/ 	.byte	0x04
	.zero		1


	//   ....[43]....
        /*03bc*/ 	.word	0x000008c0
        /*03c0*/ 	.word	0x000000ff
        /*03c4*/ 	.word	0x000001b8
        /*03c8*/ 	.short	0x0100
        /*03ca*/ 	.byte	0x04
	.zero		1


	//   ....[44]....
        /*03cc*/ 	.word	0x000008d0
        /*03d0*/ 	.word	0x000000ff
        /*03d4*/ 	.word	0x000000b0
        /*03d8*/ 	.short	0x0100
        /*03da*/ 	.byte	0x04
	.zero		1


	//   ....[45]....
        /*03dc*/ 	.word	0x000008e0
        /*03e0*/ 	.word	0x000000ff
        /*03e4*/ 	.word	0x000001c0
        /*03e8*/ 	.short	0x0100
        /*03ea*/ 	.byte	0x04
	.zero		1


	//   ....[46]....
        /*03ec*/ 	.word	0x000008f0
        /*03f0*/ 	.word	0x000000ff
        /*03f4*/ 	.word	0x000000b8
        /*03f8*/ 	.short	0x0100
        /*03fa*/ 	.byte	0x04
	.zero		1


	//   ....[47]....
        /*03fc*/ 	.word	0x00000900
        /*0400*/ 	.word	0x000000ff
        /*0404*/ 	.word	0x000001c8
        /*0408*/ 	.short	0x0100
        /*040a*/ 	.byte	0x04
	.zero		1


	//   ....[48]....
        /*040c*/ 	.word	0x00000910
        /*0410*/ 	.word	0x000000ff
        /*0414*/ 	.word	0x000000c0
        /*0418*/ 	.short	0x0100
        /*041a*/ 	.byte	0x04
	.zero		1


	//   ....[49]....
        /*041c*/ 	.word	0x00000920
        /*0420*/ 	.word	0x000000ff
        /*0424*/ 	.word	0x000001d0
        /*0428*/ 	.short	0x0100
        /*042a*/ 	.byte	0x04
	.zero		1


	//   ....[50]....
        /*042c*/ 	.word	0x00000930
        /*0430*/ 	.word	0x000000ff
        /*0434*/ 	.word	0x000000c8
        /*0438*/ 	.short	0x0100
        /*043a*/ 	.byte	0x04
	.zero		1


	//   ....[51]....
        /*043c*/ 	.word	0x00000940
        /*0440*/ 	.word	0x000000ff
        /*0444*/ 	.word	0x000001d8
        /*0448*/ 	.short	0x0100
        /*044a*/ 	.byte	0x04
	.zero		1


	//   ....[52]....
        /*044c*/ 	.word	0x00000950
        /*0450*/ 	.word	0x000000ff
        /*0454*/ 	.word	0x000000d0
        /*0458*/ 	.short	0x0100
        /*045a*/ 	.byte	0x04
	.zero		1


	//   ....[53]....
        /*045c*/ 	.word	0x00000960
        /*0460*/ 	.word	0x000000ff
        /*0464*/ 	.word	0x000001e0
        /*0468*/ 	.short	0x0100
        /*046a*/ 	.byte	0x04
	.zero		1


	//   ....[54]....
        /*046c*/ 	.word	0x00000970
        /*0470*/ 	.word	0x000000ff
        /*0474*/ 	.word	0x000000d8
        /*0478*/ 	.short	0x0100
        /*047a*/ 	.byte	0x04
	.zero		1


	//   ....[55]....
        /*047c*/ 	.word	0x00000980
        /*0480*/ 	.word	0x000000ff
        /*0484*/ 	.word	0x000001e8
        /*0488*/ 	.short	0x0100
        /*048a*/ 	.byte	0x04
	.zero		1


	//   ....[56]....
        /*048c*/ 	.word	0x00000990
        /*0490*/ 	.word	0x000000ff
        /*0494*/ 	.word	0x000000e0
        /*0498*/ 	.short	0x0100
        /*049a*/ 	.byte	0x04
	.zero		1


	//   ....[57]....
        /*049c*/ 	.word	0x000009a0
        /*04a0*/ 	.word	0x000000ff
        /*04a4*/ 	.word	0x000001f0
        /*04a8*/ 	.short	0x0100
        /*04aa*/ 	.byte	0x04
	.zero		1


	//   ....[58]....
        /*04ac*/ 	.word	0x000009b0
        /*04b0*/ 	.word	0x000000ff
        /*04b4*/ 	.word	0x000000e8
        /*04b8*/ 	.short	0x0100
        /*04ba*/ 	.byte	0x04
	.zero		1


	//   ....[59]....
        /*04bc*/ 	.word	0x000009c0
        /*04c0*/ 	.word	0x000000ff
        /*04c4*/ 	.word	0x000001f8
        /*04c8*/ 	.short	0x0100
        /*04ca*/ 	.byte	0x04
	.zero		1


	//   ....[60]....
        /*04cc*/ 	.word	0x000009d0
        /*04d0*/ 	.word	0x000000ff
        /*04d4*/ 	.word	0x000000f0
        /*04d8*/ 	.short	0x0100
        /*04da*/ 	.byte	0x04
	.zero		1


	//   ....[61]....
        /*04dc*/ 	.word	0x000009e0
        /*04e0*/ 	.word	0x000000ff
        /*04e4*/ 	.word	0x00000200
        /*04e8*/ 	.short	0x0100
        /*04ea*/ 	.byte	0x04
	.zero		1


	//   ....[62]....
        /*04ec*/ 	.word	0x000009f0
        /*04f0*/ 	.word	0x000000ff
        /*04f4*/ 	.word	0x000000f8
        /*04f8*/ 	.short	0x0100
        /*04fa*/ 	.byte	0x04
	.zero		1


	//   ....[63]....
        /*04fc*/ 	.word	0x00000a00
        /*0500*/ 	.word	0x000000ff
        /*0504*/ 	.word	0x00000208
        /*0508*/ 	.short	0x0100
        /*050a*/ 	.byte	0x04
	.zero		1


	//   ....[64]....
        /*050c*/ 	.word	0x00000a10
        /*0510*/ 	.word	0x000000ff
        /*0514*/ 	.word	0x00000100
        /*0518*/ 	.short	0x0100
        /*051a*/ 	.byte	0x04
	.zero		1


	//   ....[65]....
        /*051c*/ 	.word	0x00000a20
        /*0520*/ 	.word	0x000000ff
        /*0524*/ 	.word	0x00000210
        /*0528*/ 	.short	0x0100
        /*052a*/ 	.byte	0x04
	.zero		1


	//   ....[66]....
        /*052c*/ 	.word	0x00000a30
        /*0530*/ 	.word	0x000000ff
        /*0534*/ 	.word	0x00000108
        /*0538*/ 	.short	0x0100
        /*053a*/ 	.byte	0x04
	.zero		1


	//   ....[67]....
        /*053c*/ 	.word	0x00000a40
        /*0540*/ 	.word	0x000000ff
        /*0544*/ 	.word	0x00000218
        /*0548*/ 	.short	0x0100
        /*054a*/ 	.byte	0x04
	.zero		1


	//   ....[68]....
        /*054c*/ 	.word	0x00000b80
        /*0550*/ 	.word	0x000000ff
        /*0554*/ 	.word	0x00000220
        /*0558*/ 	.short	0x0100
        /*055a*/ 	.byte	0x04
	.zero		1


	//   ....[69]....
        /*055c*/ 	.word	0x00000b90
        /*0560*/ 	.word	0x000000ff
        /*0564*/ 	.word	0x00000240
        /*0568*/ 	.short	0x0100
        /*056a*/ 	.byte	0x04
	.zero		1


	//   ....[70]....
        /*056c*/ 	.word	0x00000ba0
        /*0570*/ 	.word	0x000000ff
        /*0574*/ 	.word	0x00000228
        /*0578*/ 	.short	0x0100
        /*057a*/ 	.byte	0x04
	.zero		1


	//   ....[71]....
        /*057c*/ 	.word	0x00000bb0
        /*0580*/ 	.word	0x000000ff
        /*0584*/ 	.word	0x00000248
        /*0588*/ 	.short	0x0100
        /*058a*/ 	.byte	0x04
	.zero		1


	//   ....[72]....
        /*058c*/ 	.word	0x00000bc0
        /*0590*/ 	.word	0x000000ff
        /*0594*/ 	.word	0x00000230
        /*0598*/ 	.short	0x0100
        /*059a*/ 	.byte	0x04
	.zero		1


	//   ....[73]....
        /*059c*/ 	.word	0x00000bd0
        /*05a0*/ 	.word	0x000000ff
        /*05a4*/ 	.word	0x00000250
        /*05a8*/ 	.short	0x0100
        /*05aa*/ 	.byte	0x04
	.zero		1


	//   ....[74]....
        /*05ac*/ 	.word	0x00000be0
        /*05b0*/ 	.word	0x000000ff
        /*05b4*/ 	.word	0x00000238
        /*05b8*/ 	.short	0x0100
        /*05ba*/ 	.byte	0x04
	.zero		1


	//   ....[75]....
        /*05bc*/ 	.word	0x00000bf0
        /*05c0*/ 	.word	0x000000ff
        /*05c4*/ 	.word	0x00000258
        /*05c8*/ 	.short	0x0100
        /*05ca*/ 	.byte	0x04
	.zero		1


	//   ....[76]....
        /*05cc*/ 	.word	0x00000ce0
        /*05d0*/ 	.word	0x000000ff
        /*05d4*/ 	.word	0x00000260
        /*05d8*/ 	.short	0x0100
        /*05da*/ 	.byte	0x06
	.zero		1


	//   ....[77]....
        /*05dc*/ 	.word	0x00000cf0
        /*05e0*/ 	.word	0x000000ff
        /*05e4*/ 	.word	0x00000268
        /*05e8*/ 	.short	0x0100
        /*05ea*/ 	.byte	0x06
	.zero		1


	//   ....[78]....
        /*05ec*/ 	.word	0x00000e30
        /*05f0*/ 	.word	0x000000ff
        /*05f4*/ 	.word	0x00000270
        /*05f8*/ 	.short	0x0100
        /*05fa*/ 	.byte	0x06
	.zero		1


	//   ....[79]....
        /*05fc*/ 	.word	0x00000e40
        /*0600*/ 	.word	0x000000ff
        /*0604*/ 	.word	0x00000280
        /*0608*/ 	.short	0x0100
        /*060a*/ 	.byte	0x06
	.zero		1


	//   ....[80]....
        /*060c*/ 	.word	0x00000e50
        /*0610*/ 	.word	0x000000ff
        /*0614*/ 	.word	0x00000278
        /*0618*/ 	.short	0x0100
        /*061a*/ 	.byte	0x06
	.zero		1


	//   ....[81]....
        /*061c*/ 	.word	0x00000e60
        /*0620*/ 	.word	0x000000ff
        /*0624*/ 	.word	0x00000288
        /*0628*/ 	.short	0x0100
        /*062a*/ 	.byte	0x06
	.zero		1


	//   ....[82]....
        /*062c*/ 	.word	0x00000f90
        /*0630*/ 	.word	0x000000ff
        /*0634*/ 	.word	0x00000290
        /*0638*/ 	.short	0x0100
        /*063a*/ 	.byte	0x04
	.zero		1


	//   ....[83]....
        /*063c*/ 	.word	0x00000fa0
        /*0640*/ 	.word	0x000000ff
        /*0644*/ 	.word	0x000002b0
        /*0648*/ 	.short	0x0100
        /*064a*/ 	.byte	0x04
	.zero		1


	//   ....[84]....
        /*064c*/ 	.word	0x00000fb0
        /*0650*/ 	.word	0x000000ff
        /*0654*/ 	.word	0x00000298
        /*0658*/ 	.short	0x0100
        /*065a*/ 	.byte	0x04
	.zero		1


	//   ....[85]....
        /*065c*/ 	.word	0x00000fc0
        /*0660*/ 	.word	0x000000ff
        /*0664*/ 	.word	0x000002b8
        /*0668*/ 	.short	0x0100
        /*066a*/ 	.byte	0x04
	.zero		1


	//   ....[86]....
        /*066c*/ 	.word	0x00000fd0
        /*0670*/ 	.word	0x000000ff
        /*0674*/ 	.word	0x000002a0
        /*0678*/ 	.short	0x0100
        /*067a*/ 	.byte	0x04
	.zero		1


	//   ....[87]....
        /*067c*/ 	.word	0x00000fe0
        /*0680*/ 	.word	0x000000ff
        /*0684*/ 	.word	0x000002c0
        /*0688*/ 	.short	0x0100
        /*068a*/ 	.byte	0x04
	.zero		1


	//   ....[88]....
        /*068c*/ 	.word	0x00000ff0
        /*0690*/ 	.word	0x000000ff
        /*0694*/ 	.word	0x000002a8
        /*0698*/ 	.short	0x0100
        /*069a*/ 	.byte	0x04
	.zero		1


	//   ....[89]....
        /*069c*/ 	.word	0x00001000
        /*06a0*/ 	.word	0x000000ff
        /*06a4*/ 	.word	0x000002c8
        /*06a8*/ 	.short	0x0100
        /*06aa*/ 	.byte	0x04
	.zero		1


	//   ....[90]....
        /*06ac*/ 	.word	0x000010f0
        /*06b0*/ 	.word	0x000000ff
        /*06b4*/ 	.word	0x000002d0
        /*06b8*/ 	.short	0x0100
        /*06ba*/ 	.byte	0x04
	.zero		1


	//   ....[91]....
        /*06bc*/ 	.word	0x00001100
        /*06c0*/ 	.word	0x000000ff
        /*06c4*/ 	.word	0x000002e0
        /*06c8*/ 	.short	0x0100
        /*06ca*/ 	.byte	0x04
	.zero		1


	//   ....[92]....
        /*06cc*/ 	.word	0x00001110
        /*06d0*/ 	.word	0x000000ff
        /*06d4*/ 	.word	0x000002d8
        /*06d8*/ 	.short	0x0100
        /*06da*/ 	.byte	0x04
	.zero		1


	//   ....[93]....
        /*06dc*/ 	.word	0x00001120
        /*06e0*/ 	.word	0x000000ff
        /*06e4*/ 	.word	0x000002e8
        /*06e8*/ 	.short	0x0100
        /*06ea*/ 	.byte	0x04
	.zero		1


	//   ....[94]....
        /*06ec*/ 	.word	0x00001c90
        /*06f0*/ 	.word	0x00000000
        /*06f4*/ 	.word	0x000002e0
        /*06f8*/ 	.short	0x010a
        /*06fa*/ 	.byte	0xff
	.zero		1


	//   ....[95]....
        /*06fc*/ 	.word	0x00001cc0
        /*0700*/ 	.word	0x00000000
        /*0704*/ 	.word	0x000002d0
        /*0708*/ 	.short	0x0101
        /*070a*/ 	.byte	0xff
	.zero		1


	//   ....[96]....
        /*070c*/ 	.word	0x00001d70
        /*0710*/ 	.word	0x000000ff
        /*0714*/ 	.word	0x00000110
        /*0718*/ 	.short	0x010a
        /*071a*/ 	.byte	0x04
	.zero		1


	//   ....[97]....
        /*071c*/ 	.word	0x00001df0
        /*0720*/ 	.word	0x000000ff
        /*0724*/ 	.word	0x00000110
        /*0728*/ 	.short	0x010a
        /*072a*/ 	.byte	0x21
	.zero		1


	//   ....[98]....
        /*072c*/ 	.word	0x00001f80
        /*0730*/ 	.word	0x000000ff
        /*0734*/ 	.word	0x00000110
        /*0738*/ 	.short	0x010a
        /*073a*/ 	.byte	0x06
	.zero		1


	//   ....[99]....
        /*073c*/ 	.word	0x00002090
        /*0740*/ 	.word	0x000000ff
        /*0744*/ 	.word	0x00000268
        /*0748*/ 	.short	0x0101
        /*074a*/ 	.byte	0x0d
	.zero		1


	//   ....[100]....
        /*074c*/ 	.word	0x000020b0
        /*0750*/ 	.word	0x000000ff
        /*0754*/ 	.word	0x00000110
        /*0758*/ 	.short	0x010a
        /*075a*/ 	.byte	0x04
	.zero		1


	//   ....[101]....
        /*075c*/ 	.word	0x00002130
        /*0760*/ 	.word	0x000000ff
        /*0764*/ 	.word	0x00000110
        /*0768*/ 	.short	0x010a
        /*076a*/ 	.byte	0x09
	.zero		1


	//   ....[102]....
        /*076c*/ 	.word	0x000022d0
        /*0770*/ 	.word	0x000000ff
        /*0774*/ 	.word	0x00000110
        /*0778*/ 	.short	0x010a
        /*077a*/ 	.byte	0x07
	.zero		1


	//   ....[103]....
        /*077c*/ 	.word	0x00002400
        /*0780*/ 	.word	0x00000003
        /*0784*/ 	.word	0x00000270
        /*0788*/ 	.short	0x010a
        /*078a*/ 	.byte	0xff
	.zero		1


	//   ....[104]....
        /*078c*/ 	.word	0x00002550
        /*0790*/ 	.word	0x00000000
        /*0794*/ 	.word	0x00000000
        /*0798*/ 	.short	0x0101
        /*079a*/ 	.byte	0xff
	.zero		1


	//   ....[105]....
        /*079c*/ 	.word	0x00002b10
        /*07a0*/ 	.word	0x000000ff
        /*07a4*/ 	.word	0x00000000
        /*07a8*/ 	.short	0x010a
        /*07aa*/ 	.byte	0x04
	.zero		1


	//   ....[106]....
        /*07ac*/ 	.word	0x00002ba0
        /*07b0*/ 	.word	0x000000ff
        /*07b4*/ 	.word	0x00000000
        /*07b8*/ 	.short	0x010a
        /*07ba*/ 	.byte	0x05
	.zero		1


	//   ....[107]....
        /*07bc*/ 	.word	0x00002c30
        /*07c0*/ 	.word	0x000000ff
        /*07c4*/ 	.word	0x00000000
        /*07c8*/ 	.short	0x010a
        /*07ca*/ 	.byte	0x05
	.zero		1


	//   ....[108]....
        /*07cc*/ 	.word	0x00002cc0
        /*07d0*/ 	.word	0x000000ff
        /*07d4*/ 	.word	0x00000000
        /*07d8*/ 	.short	0x010a
        /*07da*/ 	.byte	0x05
	.zero		1


	//   ....[109]....
        /*07dc*/ 	.word	0x00002d50
        /*07e0*/ 	.word	0x000000ff
        /*07e4*/ 	.word	0x00000000
        /*07e8*/ 	.short	0x010a
        /*07ea*/ 	.byte	0x05
	.zero		1


	//   ....[110]....
        /*07ec*/ 	.word	0x00002de0
        /*07f0*/ 	.word	0x000000ff
        /*07f4*/ 	.word	0x00000000
        /*07f8*/ 	.short	0x010a
        /*07fa*/ 	.byte	0x05
	.zero		1


	//   ....[111]....
        /*07fc*/ 	.word	0x00002e70
        /*0800*/ 	.word	0x000000ff
        /*0804*/ 	.word	0x00000000
        /*0808*/ 	.short	0x010a
        /*080a*/ 	.byte	0x05
	.zero		1


	//   ....[112]....
        /*080c*/ 	.word	0x00002f00
        /*0810*/ 	.word	0x000000ff
        /*0814*/ 	.word	0x00000000
        /*0818*/ 	.short	0x010a
        /*081a*/ 	.byte	0x05
	.zero		1


	//   ....[113]....
        /*081c*/ 	.word	0x00002f90
        /*0820*/ 	.word	0x000000ff
        /*0824*/ 	.word	0x00000000
        /*0828*/ 	.short	0x010a
        /*082a*/ 	.byte	0x05
	.zero		1


	//   ....[114]....
        /*082c*/ 	.word	0x00003020
        /*0830*/ 	.word	0x000000ff
        /*0834*/ 	.word	0x00000000
        /*0838*/ 	.short	0x010a
        /*083a*/ 	.byte	0x05
	.zero		1


	//   ....[115]....
        /*083c*/ 	.word	0x000030b0
        /*0840*/ 	.word	0x000000ff
        /*0844*/ 	.word	0x00000000
        /*0848*/ 	.short	0x010a
        /*084a*/ 	.byte	0x05
	.zero		1


	//   ....[116]....
        /*084c*/ 	.word	0x00003140
        /*0850*/ 	.word	0x000000ff
        /*0854*/ 	.word	0x00000000
        /*0858*/ 	.short	0x010a
        /*085a*/ 	.byte	0x05
	.zero		1


	//   ....[117]....
        /*085c*/ 	.word	0x000031d0
        /*0860*/ 	.word	0x000000ff
        /*0864*/ 	.word	0x00000000
        /*0868*/ 	.short	0x010a
        /*086a*/ 	.byte	0x05
	.zero		1


	//   ....[118]....
        /*086c*/ 	.word	0x00003260
        /*0870*/ 	.word	0x000000ff
        /*0874*/ 	.word	0x00000000
        /*0878*/ 	.short	0x010a
        /*087a*/ 	.byte	0x05
	.zero		1


	//   ....[119]....
        /*087c*/ 	.word	0x000032f0
        /*0880*/ 	.word	0x000000ff
        /*0884*/ 	.word	0x00000000
        /*0888*/ 	.short	0x010a
        /*088a*/ 	.byte	0x05
	.zero		1


	//   ....[120]....
        /*088c*/ 	.word	0x00003380
        /*0890*/ 	.word	0x000000ff
        /*0894*/ 	.word	0x00000000
        /*0898*/ 	.short	0x010a
        /*089a*/ 	.byte	0x05
	.zero		1


	//   ....[121]....
        /*089c*/ 	.word	0x00003410
        /*08a0*/ 	.word	0x000000ff
        /*08a4*/ 	.word	0x00000000
        /*08a8*/ 	.short	0x010a
        /*08aa*/ 	.byte	0x05
	.zero		1


	//   ....[122]....
        /*08ac*/ 	.word	0x000034a0
        /*08b0*/ 	.word	0x000000ff
        /*08b4*/ 	.word	0x00000000
        /*08b8*/ 	.short	0x010a
        /*08ba*/ 	.byte	0x05
	.zero		1


	//   ....[123]....
        /*08bc*/ 	.word	0x00003530
        /*08c0*/ 	.word	0x000000ff
        /*08c4*/ 	.word	0x00000000
        /*08c8*/ 	.short	0x010a
        /*08ca*/ 	.byte	0x05
	.zero		1


	//   ....[124]....
        /*08cc*/ 	.word	0x000035c0
        /*08d0*/ 	.word	0x000000ff
        /*08d4*/ 	.word	0x00000000
        /*08d8*/ 	.short	0x010a
        /*08da*/ 	.byte	0x05
	.zero		1


	//   ....[125]....
        /*08dc*/ 	.word	0x00003650
        /*08e0*/ 	.word	0x000000ff
        /*08e4*/ 	.word	0x00000000
        /*08e8*/ 	.short	0x010a
        /*08ea*/ 	.byte	0x05
	.zero		1


	//   ....[126]....
        /*08ec*/ 	.word	0x000036e0
        /*08f0*/ 	.word	0x000000ff
        /*08f4*/ 	.word	0x00000000
        /*08f8*/ 	.short	0x010a
        /*08fa*/ 	.byte	0x05
	.zero		1


	//   ....[127]....
        /*08fc*/ 	.word	0x00003770
        /*0900*/ 	.word	0x000000ff
        /*0904*/ 	.word	0x00000000
        /*0908*/ 	.short	0x010a
        /*090a*/ 	.byte	0x05
	.zero		1


	//   ....[128]....
        /*090c*/ 	.word	0x00003800
        /*0910*/ 	.word	0x000000ff
        /*0914*/ 	.word	0x00000000
        /*0918*/ 	.short	0x010a
        /*091a*/ 	.byte	0x05
	.zero		1


	//   ....[129]....
        /*091c*/ 	.word	0x00003890
        /*0920*/ 	.word	0x000000ff
        /*0924*/ 	.word	0x00000000
        /*0928*/ 	.short	0x010a
        /*092a*/ 	.byte	0x05
	.zero		1


	//   ....[130]....
        /*092c*/ 	.word	0x00003920
        /*0930*/ 	.word	0x000000ff
        /*0934*/ 	.word	0x00000000
        /*0938*/ 	.short	0x010a
        /*093a*/ 	.byte	0x05
	.zero		1


	//   ....[131]....
        /*093c*/ 	.word	0x000039b0
        /*0940*/ 	.word	0x000000ff
        /*0944*/ 	.word	0x00000000
        /*0948*/ 	.short	0x010a
        /*094a*/ 	.byte	0x05
	.zero		1


	//   ....[132]....
        /*094c*/ 	.word	0x00003a40
        /*0950*/ 	.word	0x000000ff
        /*0954*/ 	.word	0x00000000
        /*0958*/ 	.short	0x010a
        /*095a*/ 	.byte	0x05
	.zero		1


	//   ....[133]....
        /*095c*/ 	.word	0x00003ad0
        /*0960*/ 	.word	0x000000ff
        /*0964*/ 	.word	0x00000000
        /*0968*/ 	.short	0x010a
        /*096a*/ 	.byte	0x05
	.zero		1


	//   ....[134]....
        /*096c*/ 	.word	0x00003b60
        /*0970*/ 	.word	0x000000ff
        /*0974*/ 	.word	0x00000000
        /*0978*/ 	.short	0x010a
        /*097a*/ 	.byte	0x05
	.zero		1


	//   ....[135]....
        /*097c*/ 	.word	0x00003bf0
        /*0980*/ 	.word	0x000000ff
        /*0984*/ 	.word	0x00000000
        /*0988*/ 	.short	0x010a
        /*098a*/ 	.byte	0x05
	.zero		1


	//   ....[136]....
        /*098c*/ 	.word	0x00003c80
        /*0990*/ 	.word	0x000000ff
        /*0994*/ 	.word	0x00000000
        /*0998*/ 	.short	0x010a
        /*099a*/ 	.byte	0x05
	.zero		1


	//   ....[137]....
        /*099c*/ 	.word	0x00003d10
        /*09a0*/ 	.word	0x000000ff
        /*09a4*/ 	.word	0x00000000
        /*09a8*/ 	.short	0x010a
        /*09aa*/ 	.byte	0x05
	.zero		1


	//   ....[138]....
        /*09ac*/ 	.word	0x00003db0
        /*09b0*/ 	.word	0x00000000
        /*09b4*/ 	.word	0x00000000
        /*09b8*/ 	.short	0x010a
        /*09ba*/ 	.byte	0xff
	.zero		1


	//   ....[139]....
        /*09bc*/ 	.word	0x00003ef0
        /*09c0*/ 	.word	0x00000002
        /*09c4*/ 	.word	0x000002d0
        /*09c8*/ 	.short	0x010a
        /*09ca*/ 	.byte	0xff
	.zero		1


	//   ....[140]....
        /*09cc*/ 	.word	0x00003f60
        /*09d0*/ 	.word	0x00000002
        /*09d4*/ 	.word	0x00000000
        /*09d8*/ 	.short	0x0101
        /*09da*/ 	.byte	0xff
	.zero		1


	//   ....[141]....
        /*09dc*/ 	.word	0x00003f80
        /*09e0*/ 	.word	0x000000ff
        /*09e4*/ 	.word	0x00000280
        /*09e8*/ 	.short	0x010a
        /*09ea*/ 	.byte	0x04
	.zero		1


	//   ....[142]....
        /*09ec*/ 	.word	0x000040a0
        /*09f0*/ 	.word	0x00000002
        /*09f4*/ 	.word	0x00000270
        /*09f8*/ 	.short	0x010a
        /*09fa*/ 	.byte	0xff
	.zero		1


	//   ....[143]....
        /*09fc*/ 	.word	0x000041a0
        /*0a00*/ 	.word	0x00000002
        /*0a04*/ 	.word	0x00000000
        /*0a08*/ 	.short	0x0101
        /*0a0a*/ 	.byte	0xff
	.zero		1


	//   ....[144]....
        /*0a0c*/ 	.word	0x00004230
        /*0a10*/ 	.word	0x000000ff
        /*0a14*/ 	.word	0x00000280
        /*0a18*/ 	.short	0x0106
        /*0a1a*/ 	.byte	0x04
	.zero		1


	//   ....[145]....
        /*0a1c*/ 	.word	0x00004250
        /*0a20*/ 	.word	0x000000ff
        /*0a24*/ 	.word	0x00000280
        /*0a28*/ 	.short	0x010a
        /*0a2a*/ 	.byte	0x04
	.zero		1


	//   ....[146]....
        /*0a2c*/ 	.word	0x000042e0
        /*0a30*/ 	.word	0x000000ff
        /*0a34*/ 	.word	0x00000280
        /*0a38*/ 	.short	0x0106
        /*0a3a*/ 	.byte	0x07
	.zero		1


	//   ....[147]....
        /*0a3c*/ 	.word	0x00004320
        /*0a40*/ 	.word	0x00000000
        /*0a44*/ 	.word	0x00000280
        /*0a48*/ 	.short	0x010a
        /*0a4a*/ 	.byte	0xff
	.zero		1


	//   ....[148]....
        /*0a4c*/ 	.word	0x00004820
        /*0a50*/ 	.word	0x00000000
        /*0a54*/ 	.word	0x00000270
        /*0a58*/ 	.short	0x010a
        /*0a5a*/ 	.byte	0xff
	.zero		1


	//   ....[149]....
        /*0a5c*/ 	.word	0x00004920
        /*0a60*/ 	.word	0x00000003
        /*0a64*/ 	.word	0x00000000
        /*0a68*/ 	.short	0x0101
        /*0a6a*/ 	.byte	0xff
	.zero		1


	//   ....[150]....
        /*0a6c*/ 	.word	0x00004930
        /*0a70*/ 	.word	0x000000ff
        /*0a74*/ 	.word	0x00000000
        /*0a78*/ 	.short	0x010a
        /*0a7a*/ 	.byte	0x04
	.zero		1


	//   ....[151]....
        /*0a7c*/ 	.word	0x00004950
        /*0a80*/ 	.word	0x000000ff
        /*0a84*/ 	.word	0x000002b0
        /*0a88*/ 	.short	0x010a
        /*0a8a*/ 	.byte	0x13
	.zero		1


	//   ....[152]....
        /*0a8c*/ 	.word	0x00004a90
        /*0a90*/ 	.word	0x000000ff
        /*0a94*/ 	.word	0x00000000
        /*0a98*/ 	.short	0x010a
        /*0a9a*/ 	.byte	0x06
	.zero		1


	//   ....[153]....
        /*0a9c*/ 	.word	0x00004b90
        /*0aa0*/ 	.word	0x000000ff
        /*0aa4*/ 	.word	0x00000000
        /*0aa8*/ 	.short	0x010a
        /*0aaa*/ 	.byte	0x04
	.zero		1


	//   ....[154]....
        /*0aac*/ 	.word	0x00004d70
        /*0ab0*/ 	.word	0x000000ff
        /*0ab4*/ 	.word	0x00000000
        /*0ab8*/ 	.short	0x010a
        /*0aba*/ 	.byte	0x04
	.zero		1


	//   ....[155]....
        /*0abc*/ 	.word	0x00004e00
        /*0ac0*/ 	.word	0x000000ff
        /*0ac4*/ 	.word	0x00000000
        /*0ac8*/ 	.short	0x010a
        /*0aca*/ 	.byte	0x05
	.zero		1


	//   ....[156]....
        /*0acc*/ 	.word	0x00004e90
        /*0ad0*/ 	.word	0x000000ff
        /*0ad4*/ 	.word	0x00000000
        /*0ad8*/ 	.short	0x010a
        /*0ada*/ 	.byte	0x05
	.zero		1


	//   ....[157]....
        /*0adc*/ 	.word	0x00004f20
        /*0ae0*/ 	.word	0x000000ff
        /*0ae4*/ 	.word	0x00000000
        /*0ae8*/ 	.short	0x010a
        /*0aea*/ 	.byte	0x04
	.zero		1


	//   ....[158]....
        /*0aec*/ 	.word	0x00005480
        /*0af0*/ 	.word	0x00000008
        /*0af4*/ 	.word	0x00000270
        /*0af8*/ 	.short	0x010a
        /*0afa*/ 	.byte	0xff
	.zero		1


	//   ....[159]....
        /*0afc*/ 	.word	0x000055f0
        /*0b00*/ 	.word	0x00000000
        /*0b04*/ 	.word	0x00000000
        /*0b08*/ 	.short	0x0101
        /*0b0a*/ 	.byte	0xff
	.zero		1


	//   ....[160]....
        /*0b0c*/ 	.word	0x00005ad0
        /*0b10*/ 	.word	0x000000ff
        /*0b14*/ 	.word	0x00000268
        /*0b18*/ 	.short	0x010a
        /*0b1a*/ 	.byte	0x15
	.zero		1


	//   ....[161]....
        /*0b1c*/ 	.word	0x00005c60
        /*0b20*/ 	.word	0x000000ff
        /*0b24*/ 	.word	0x00000240
        /*0b28*/ 	.short	0x010a
        /*0b2a*/ 	.byte	0x15
	.zero		1


	//   ....[162]....
        /*0b2c*/ 	.word	0x00005db0
        /*0b30*/ 	.word	0x000000ff
        /*0b34*/ 	.word	0x00000220
        /*0b38*/ 	.short	0x010b
        /*0b3a*/ 	.byte	0x15
	.zero		1


	//   ....[163]....
        /*0b3c*/ 	.word	0x00005dc0
        /*0b40*/ 	.word	0x000000ff
        /*0b44*/ 	.word	0x00000000
        /*0b48*/ 	.short	0x0101
        /*0b4a*/ 	.byte	0x32
	.zero		1


	//   ....[164]....
        /*0b4c*/ 	.word	0x00005dd0
        /*0b50*/ 	.word	0x000000ff
        /*0b54*/ 	.word	0x00000248
        /*0b58*/ 	.short	0x010a
        /*0b5a*/ 	.byte	0x15
	.zero		1


	//   ....[165]....
        /*0b5c*/ 	.word	0x00005f20
        /*0b60*/ 	.word	0x000000ff
        /*0b64*/ 	.word	0x00000228
        /*0b68*/ 	.short	0x010b
        /*0b6a*/ 	.byte	0x15
	.zero		1


	//   ....[166]....
        /*0b6c*/ 	.word	0x00005f30
        /*0b70*/ 	.word	0x000000ff
        /*0b74*/ 	.word	0x00000000
        /*0b78*/ 	.short	0x0101
        /*0b7a*/ 	.byte	0x31
	.zero		1


	//   ....[167]....
        /*0b7c*/ 	.word	0x00005f40
        /*0b80*/ 	.word	0x000000ff
        /*0b84*/ 	.word	0x00000250
        /*0b88*/ 	.short	0x010a
        /*0b8a*/ 	.byte	0x15
	.zero		1


	//   ....[168]....
        /*0b8c*/ 	.word	0x000060a0
        /*0b90*/ 	.word	0x000000ff
        /*0b94*/ 	.word	0x00000230
        /*0b98*/ 	.short	0x010b
        /*0b9a*/ 	.byte	0x15
	.zero		1


	//   ....[169]....
        /*0b9c*/ 	.word	0x000060b0
        /*0ba0*/ 	.word	0x000000ff
        /*0ba4*/ 	.word	0x00000000
        /*0ba8*/ 	.short	0x0101
        /*0baa*/ 	.byte	0x30
	.zero		1


	//   ....[170]....
        /*0bac*/ 	.word	0x000060c0
        /*0bb0*/ 	.word	0x000000ff
        /*0bb4*/ 	.word	0x00000258
        /*0bb8*/ 	.short	0x010a
        /*0bba*/ 	.byte	0x15
	.zero		1


	//   ....[171]....
        /*0bbc*/ 	.word	0x000062c0
        /*0bc0*/ 	.word	0x000000ff
        /*0bc4*/ 	.word	0x00000238
        /*0bc8*/ 	.short	0x010b
        /*0bca*/ 	.byte	0x15
	.zero		1


	//   ....[172]....
        /*0bcc*/ 	.word	0x000062d0
        /*0bd0*/ 	.word	0x000000ff
        /*0bd4*/ 	.word	0x00000000
        /*0bd8*/ 	.short	0x0101
        /*0bda*/ 	.byte	0x2b
	.zero		1


	//   ....[173]....
        /*0bdc*/ 	.word	0x00006300
        /*0be0*/ 	.word	0x000000ff
        /*0be4*/ 	.word	0x00000240
        /*0be8*/ 	.short	0x010a
        /*0bea*/ 	.byte	0x15
	.zero		1


	//   ....[174]....
        /*0bec*/ 	.word	0x00006320
        /*0bf0*/ 	.word	0x000000ff
        /*0bf4*/ 	.word	0x00000248
        /*0bf8*/ 	.short	0x010a
        /*0bfa*/ 	.byte	0x15
	.zero		1


	//   ....[175]....
        /*0bfc*/ 	.word	0x00006340
        /*0c00*/ 	.word	0x000000ff
        /*0c04*/ 	.word	0x00000250
        /*0c08*/ 	.short	0x010a
        /*0c0a*/ 	.byte	0x15
	.zero		1


	//   ....[176]....
        /*0c0c*/ 	.word	0x00006380
        /*0c10*/ 	.word	0x00000000
        /*0c14*/ 	.word	0x00000258
        /*0c18*/ 	.short	0x010a
        /*0c1a*/ 	.byte	0xff
	.zero		1


	//   ....[177]....
        /*0c1c*/ 	.word	0x000066c0
        /*0c20*/ 	.word	0x00000003
        /*0c24*/ 	.word	0x00000270
        /*0c28*/ 	.short	0x010a
        /*0c2a*/ 	.byte	0xff
	.zero		1


	//   ....[178]....
        /*0c2c*/ 	.word	0x00006840
        /*0c30*/ 	.word	0x00000000
        /*0c34*/ 	.word	0x00000000
        /*0c38*/ 	.short	0x0101
        /*0c3a*/ 	.byte	0xff
	.zero		1


	//   ....[179]....
        /*0c3c*/ 	.word	0x00007360
        /*0c40*/ 	.word	0x000000ff
        /*0c44*/ 	.word	0x00000220
        /*0c48*/ 	.short	0x010a
        /*0c4a*/ 	.byte	0x2c
	.zero		1


	//   ....[180]....
        /*0c4c*/ 	.word	0x000073a0
        /*0c50*/ 	.word	0x0000001a
        /*0c54*/ 	.word	0x00000290
        /*0c58*/ 	.short	0x010a
        /*0c5a*/ 	.byte	0xff
	.zero		1


	//   ....[181]....
        /*0c5c*/ 	.word	0x000074b0
        /*0c60*/ 	.word	0x000000ff
        /*0c64*/ 	.word	0x00000220
        /*0c68*/ 	.short	0x010a
        /*0c6a*/ 	.byte	0x2c
	.zero		1


	//   ....[182]....
        /*0c6c*/ 	.word	0x00007590
        /*0c70*/ 	.word	0x0000001a
        /*0c74*/ 	.word	0x00000290
        /*0c78*/ 	.short	0x010a
        /*0c7a*/ 	.byte	0xff
	.zero		1


	//   ....[183]....
        /*0c7c*/ 	.word	0x00007cc0
        /*0c80*/ 	.word	0x00000000
        /*0c84*/ 	.word	0x00000000
        /*0c88*/ 	.short	0x0101
        /*0c8a*/ 	.byte	0xff
	.zero		1


	//   ....[184]....
        /*0c8c*/ 	.word	0x00007cd0
        /*0c90*/ 	.word	0x00000004
        /*0c94*/ 	.word	0x00000220
        /*0c98*/ 	.short	0x010a
        /*0c9a*/ 	.byte	0xff
	.zero		1


	//   ....[185]....
        /*0c9c*/ 	.word	0x00007d90
        /*0ca0*/ 	.word	0x00000004
        /*0ca4*/ 	.word	0x00000220
        /*0ca8*/ 	.short	0x010a
        /*0caa*/ 	.byte	0xff
	.zero		1


	//   ....[186]....
        /*0cac*/ 	.word	0x00008550
        /*0cb0*/ 	.word	0x00000000
        /*0cb4*/ 	.word	0x00000000
        /*0cb8*/ 	.short	0x0101
        /*0cba*/ 	.byte	0xff
	.zero		1


	//   ....[187]....
        /*0cbc*/ 	.word	0x00008570
        /*0cc0*/ 	.word	0x00000002
        /*0cc4*/ 	.word	0x00000220
        /*0cc8*/ 	.short	0x010a
        /*0cca*/ 	.byte	0xff
	.zero		1


	//   ....[188]....
        /*0ccc*/ 	.word	0x00008620
        /*0cd0*/ 	.word	0x00000002
        /*0cd4*/ 	.word	0x00000220
        /*0cd8*/ 	.short	0x010a
        /*0cda*/ 	.byte	0xff
	.zero		1


	//   ....[189]....
        /*0cdc*/ 	.word	0x00008dd0
        /*0ce0*/ 	.word	0x00000000
        /*0ce4*/ 	.word	0x00000000
        /*0ce8*/ 	.short	0x0101
        /*0cea*/ 	.byte	0xff
	.zero		1


	//   ....[190]....
        /*0cec*/ 	.word	0x00008df0
        /*0cf0*/ 	.word	0x00000003
        /*0cf4*/ 	.word	0x00000220
        /*0cf8*/ 	.short	0x010a
        /*0cfa*/ 	.byte	0xff
	.zero		1


	//   ....[191]....
        /*0cfc*/ 	.word	0x00008ea0
        /*0d00*/ 	.word	0x00000003
        /*0d04*/ 	.word	0x00000220
        /*0d08*/ 	.short	0x010a
        /*0d0a*/ 	.byte	0xff
	.zero		1


	//   ....[192]....
        /*0d0c*/ 	.word	0x000092b0
        /*0d10*/ 	.word	0x000000ff
        /*0d14*/ 	.word	0x00000000
        /*0d18*/ 	.short	0x0101
        /*0d1a*/ 	.byte	0x04
	.zero		1


	//   ....[193]....
        /*0d1c*/ 	.word	0x000096c0
        /*0d20*/ 	.word	0x00000000
        /*0d24*/ 	.word	0x00000000
        /*0d28*/ 	.short	0x0101
        /*0d2a*/ 	.byte	0xff
	.zero		1


	//   ....[194]....
        /*0d2c*/ 	.word	0x00009970
        /*0d30*/ 	.word	0x000000ff
        /*0d34*/ 	.word	0x00000000
        /*0d38*/ 	.short	0x0101
        /*0d3a*/ 	.byte	0x04
	.zero		1


	//   ....[195]....
        /*0d3c*/ 	.word	0x00009990
        /*0d40*/ 	.word	0x00000000
        /*0d44*/ 	.word	0x000002e0
        /*0d48*/ 	.short	0x010a
        /*0d4a*/ 	.byte	0xff
	.zero		1


	//   ....[196]....
        /*0d4c*/ 	.word	0x000099f0
        /*0d50*/ 	.word	0x00000000
        /*0d54*/ 	.word	0x00000110
        /*0d58*/ 	.short	0x010a
        /*0d5a*/ 	.byte	0xff
	.zero		1


	//   ....[197]....
        /*0d5c*/ 	.word	0x00009a50
        /*0d60*/ 	.word	0x00000000
        /*0d64*/ 	.word	0x00000110
        /*0d68*/ 	.short	0x010a
        /*0d6a*/ 	.byte	0xff
	.zero		1


	//   ....[198]....
        /*0d6c*/ 	.word	0x00009aa0
        /*0d70*/ 	.word	0x00000003
        /*0d74*/ 	.word	0x00000270
        /*0d78*/ 	.short	0x010a
        /*0d7a*/ 	.byte	0xff
	.zero		1


	//   ....[199]....
        /*0d7c*/ 	.word	0x00009b00
        /*0d80*/ 	.word	0x00000000
        /*0d84*/ 	.word	0x00000000
        /*0d88*/ 	.short	0x010a
        /*0d8a*/ 	.byte	0xff
	.zero		1


	//   ....[200]....
        /*0d8c*/ 	.word	0x00009b60
        /*0d90*/ 	.word	0x00000000
        /*0d94*/ 	.word	0x00000000
        /*0d98*/ 	.short	0x010a
        /*0d9a*/ 	.byte	0xff
	.zero		1


	//   ....[201]....
        /*0d9c*/ 	.word	0x00009bc0
        /*0da0*/ 	.word	0x00000000
        /*0da4*/ 	.word	0x00000000
        /*0da8*/ 	.short	0x010a
        /*0daa*/ 	.byte	0xff
	.zero		1


	//   ....[202]....
        /*0dac*/ 	.word	0x00009c20
        /*0db0*/ 	.word	0x00000000
        /*0db4*/ 	.word	0x00000000
        /*0db8*/ 	.short	0x010a
        /*0dba*/ 	.byte	0xff
	.zero		1


	//   ....[203]....
        /*0dbc*/ 	.word	0x00009c80
        /*0dc0*/ 	.word	0x00000000
        /*0dc4*/ 	.word	0x00000000
        /*0dc8*/ 	.short	0x010a
        /*0dca*/ 	.byte	0xff
	.zero		1


	//   ....[204]....
        /*0dcc*/ 	.word	0x00009ce0
        /*0dd0*/ 	.word	0x00000000
        /*0dd4*/ 	.word	0x00000000
        /*0dd8*/ 	.short	0x010a
        /*0dda*/ 	.byte	0xff
	.zero		1


	//   ....[205]....
        /*0ddc*/ 	.word	0x00009d40
        /*0de0*/ 	.word	0x00000000
        /*0de4*/ 	.word	0x00000000
        /*0de8*/ 	.short	0x010a
        /*0dea*/ 	.byte	0xff
	.zero		1


	//   ....[206]....
        /*0dec*/ 	.word	0x00009da0
        /*0df0*/ 	.word	0x00000000
        /*0df4*/ 	.word	0x00000000
        /*0df8*/ 	.short	0x010a
        /*0dfa*/ 	.byte	0xff
	.zero		1


	//   ....[207]....
        /*0dfc*/ 	.word	0x00009e00
        /*0e00*/ 	.word	0x00000000
        /*0e04*/ 	.word	0x00000000
        /*0e08*/ 	.short	0x010a
        /*0e0a*/ 	.byte	0xff
	.zero		1


	//   ....[208]....
        /*0e0c*/ 	.word	0x00009e60
        /*0e10*/ 	.word	0x00000000
        /*0e14*/ 	.word	0x00000000
        /*0e18*/ 	.short	0x010a
        /*0e1a*/ 	.byte	0xff
	.zero		1


	//   ....[209]....
        /*0e1c*/ 	.word	0x00009ec0
        /*0e20*/ 	.word	0x00000000
        /*0e24*/ 	.word	0x00000000
        /*0e28*/ 	.short	0x010a
        /*0e2a*/ 	.byte	0xff
	.zero		1


	//   ....[210]....
        /*0e2c*/ 	.word	0x00009f20
        /*0e30*/ 	.word	0x00000000
        /*0e34*/ 	.word	0x00000000
        /*0e38*/ 	.short	0x010a
        /*0e3a*/ 	.byte	0xff
	.zero		1


	//   ....[211]....
        /*0e3c*/ 	.word	0x00009f80
        /*0e40*/ 	.word	0x00000000
        /*0e44*/ 	.word	0x00000000
        /*0e48*/ 	.short	0x010a
        /*0e4a*/ 	.byte	0xff
	.zero		1


	//   ....[212]....
        /*0e4c*/ 	.word	0x00009fe0
        /*0e50*/ 	.word	0x00000000
        /*0e54*/ 	.word	0x00000000
        /*0e58*/ 	.short	0x010a
        /*0e5a*/ 	.byte	0xff
	.zero		1


	//   ....[213]....
        /*0e5c*/ 	.word	0x0000a040
        /*0e60*/ 	.word	0x00000000
        /*0e64*/ 	.word	0x00000000
        /*0e68*/ 	.short	0x010a
        /*0e6a*/ 	.byte	0xff
	.zero		1


	//   ....[214]....
        /*0e6c*/ 	.word	0x0000a0a0
        /*0e70*/ 	.word	0x00000000
        /*0e74*/ 	.word	0x00000000
        /*0e78*/ 	.short	0x010a
        /*0e7a*/ 	.byte	0xff
	.zero		1


	//   ....[215]....
        /*0e7c*/ 	.word	0x0000a100
        /*0e80*/ 	.word	0x00000000
        /*0e84*/ 	.word	0x00000000
        /*0e88*/ 	.short	0x010a
        /*0e8a*/ 	.byte	0xff
	.zero		1


	//   ....[216]....
        /*0e8c*/ 	.word	0x0000a160
        /*0e90*/ 	.word	0x00000000
        /*0e94*/ 	.word	0x00000000
        /*0e98*/ 	.short	0x010a
        /*0e9a*/ 	.byte	0xff
	.zero		1


	//   ....[217]....
        /*0e9c*/ 	.word	0x0000a1c0
        /*0ea0*/ 	.word	0x00000000
        /*0ea4*/ 	.word	0x00000000
        /*0ea8*/ 	.short	0x010a
        /*0eaa*/ 	.byte	0xff
	.zero		1


	//   ....[218]....
        /*0eac*/ 	.word	0x0000a220
        /*0eb0*/ 	.word	0x00000000
        /*0eb4*/ 	.word	0x00000000
        /*0eb8*/ 	.short	0x010a
        /*0eba*/ 	.byte	0xff
	.zero		1


	//   ....[219]....
        /*0ebc*/ 	.word	0x0000a280
        /*0ec0*/ 	.word	0x00000000
        /*0ec4*/ 	.word	0x00000000
        /*0ec8*/ 	.short	0x010a
        /*0eca*/ 	.byte	0xff
	.zero		1


	//   ....[220]....
        /*0ecc*/ 	.word	0x0000a2e0
        /*0ed0*/ 	.word	0x00000000
        /*0ed4*/ 	.word	0x00000000
        /*0ed8*/ 	.short	0x010a
        /*0eda*/ 	.byte	0xff
	.zero		1


	//   ....[221]....
        /*0edc*/ 	.word	0x0000a340
        /*0ee0*/ 	.word	0x00000000
        /*0ee4*/ 	.word	0x00000000
        /*0ee8*/ 	.short	0x010a
        /*0eea*/ 	.byte	0xff
	.zero		1


	//   ....[222]....
        /*0eec*/ 	.word	0x0000a3a0
        /*0ef0*/ 	.word	0x00000000
        /*0ef4*/ 	.word	0x00000000
        /*0ef8*/ 	.short	0x010a
        /*0efa*/ 	.byte	0xff
	.zero		1


	//   ....[223]....
        /*0efc*/ 	.word	0x0000a400
        /*0f00*/ 	.word	0x00000000
        /*0f04*/ 	.word	0x00000000
        /*0f08*/ 	.short	0x010a
        /*0f0a*/ 	.byte	0xff
	.zero		1


	//   ....[224]....
        /*0f0c*/ 	.word	0x0000a460
        /*0f10*/ 	.word	0x00000000
        /*0f14*/ 	.word	0x00000000
        /*0f18*/ 	.short	0x010a
        /*0f1a*/ 	.byte	0xff
	.zero		1


	//   ....[225]....
        /*0f1c*/ 	.word	0x0000a4c0
        /*0f20*/ 	.word	0x00000000
        /*0f24*/ 	.word	0x00000000
        /*0f28*/ 	.short	0x010a
        /*0f2a*/ 	.byte	0xff
	.zero		1


	//   ....[226]....
        /*0f2c*/ 	.word	0x0000a520
        /*0f30*/ 	.word	0x00000000
        /*0f34*/ 	.word	0x00000000
        /*0f38*/ 	.short	0x010a
        /*0f3a*/ 	.byte	0xff
	.zero		1


	//   ....[227]....
        /*0f3c*/ 	.word	0x0000a580
        /*0f40*/ 	.word	0x00000000
        /*0f44*/ 	.word	0x00000000
        /*0f48*/ 	.short	0x010a
        /*0f4a*/ 	.byte	0xff
	.zero		1


	//   ....[228]....
        /*0f4c*/ 	.word	0x0000a5e0
        /*0f50*/ 	.word	0x00000000
        /*0f54*/ 	.word	0x00000000
        /*0f58*/ 	.short	0x010a
        /*0f5a*/ 	.byte	0xff
	.zero		1


	//   ....[229]....
        /*0f5c*/ 	.word	0x0000a640
        /*0f60*/ 	.word	0x00000000
        /*0f64*/ 	.word	0x00000000
        /*0f68*/ 	.short	0x010a
        /*0f6a*/ 	.byte	0xff
	.zero		1


	//   ....[230]....
        /*0f6c*/ 	.word	0x0000a6a0
        /*0f70*/ 	.word	0x00000000
        /*0f74*/ 	.word	0x00000000
        /*0f78*/ 	.short	0x010a
        /*0f7a*/ 	.byte	0xff
	.zero		1


	//   ....[231]....
        /*0f7c*/ 	.word	0x0000a700
        /*0f80*/ 	.word	0x00000000
        /*0f84*/ 	.word	0x00000000
        /*0f88*/ 	.short	0x010a
        /*0f8a*/ 	.byte	0xff
	.zero		1


	//   ....[232]....
        /*0f8c*/ 	.word	0x0000a750
        /*0f90*/ 	.word	0x00000002
        /*0f94*/ 	.word	0x000002d0
        /*0f98*/ 	.short	0x010a
        /*0f9a*/ 	.byte	0xff
	.zero		1


	//   ....[233]....
        /*0f9c*/ 	.word	0x0000a7b0
        /*0fa0*/ 	.word	0x00000002
        /*0fa4*/ 	.word	0x00000280
        /*0fa8*/ 	.short	0x010a
        /*0faa*/ 	.byte	0xff
	.zero		1


	//   ....[234]....
        /*0fac*/ 	.word	0x0000a800
        /*0fb0*/ 	.word	0x00000002
        /*0fb4*/ 	.word	0x00000270
        /*0fb8*/ 	.short	0x010a
        /*0fba*/ 	.byte	0xff
	.zero		1


	//   ....[235]....
        /*0fbc*/ 	.word	0x0000a860
        /*0fc0*/ 	.word	0x00000000
        /*0fc4*/ 	.word	0x00000280
        /*0fc8*/ 	.short	0x010a
        /*0fca*/ 	.byte	0xff
	.zero		1


	//   ....[236]....
        /*0fcc*/ 	.word	0x0000a8b0
        /*0fd0*/ 	.word	0x00000000
        /*0fd4*/ 	.word	0x00000270
        /*0fd8*/ 	.short	0x010a
        /*0fda*/ 	.byte	0xff
	.zero		1


	//   ....[237]....
        /*0fdc*/ 	.word	0x0000a910
        /*0fe0*/ 	.word	0x00000002
        /*0fe4*/ 	.word	0x000002b0
        /*0fe8*/ 	.short	0x010a
        /*0fea*/ 	.byte	0xff
	.zero		1


	//   ....[238]....
        /*0fec*/ 	.word	0x0000a970
        /*0ff0*/ 	.word	0x00000000
        /*0ff4*/ 	.word	0x00000000
        /*0ff8*/ 	.short	0x010a
        /*0ffa*/ 	.byte	0xff
	.zero		1


	//   ....[239]....
        /*0ffc*/ 	.word	0x0000a9d0
        /*1000*/ 	.word	0x00000000
        /*1004*/ 	.word	0x00000000
        /*1008*/ 	.short	0x010a
        /*100a*/ 	.byte	0xff
	.zero		1


	//   ....[240]....
        /*100c*/ 	.word	0x0000aa30
        /*1010*/ 	.word	0x00000000
        /*1014*/ 	.word	0x00000000
        /*1018*/ 	.short	0x010a
        /*101a*/ 	.byte	0xff
	.zero		1


	//   ....[241]....
        /*101c*/ 	.word	0x0000aa90
        /*1020*/ 	.word	0x00000000
        /*1024*/ 	.word	0x00000000
        /*1028*/ 	.short	0x010a
        /*102a*/ 	.byte	0xff
	.zero		1


	//   ....[242]....
        /*102c*/ 	.word	0x0000aaf0
        /*1030*/ 	.word	0x00000000
        /*1034*/ 	.word	0x00000000
        /*1038*/ 	.short	0x010a
        /*103a*/ 	.byte	0xff
	.zero		1


	//   ....[243]....
        /*103c*/ 	.word	0x0000ab40
        /*1040*/ 	.word	0x00000008
        /*1044*/ 	.word	0x00000270
        /*1048*/ 	.short	0x010a
        /*104a*/ 	.byte	0xff
	.zero		1


	//   ....[244]....
        /*104c*/ 	.word	0x0000aba0
        /*1050*/ 	.word	0x00000000
        /*1054*/ 	.word	0x00000268
        /*1058*/ 	.short	0x010a
        /*105a*/ 	.byte	0xff
	.zero		1


	//   ....[245]....
        /*105c*/ 	.word	0x0000ac00
        /*1060*/ 	.word	0x00000000
        /*1064*/ 	.word	0x00000240
        /*1068*/ 	.short	0x010a
        /*106a*/ 	.byte	0xff
	.zero		1


	//   ....[246]....
        /*106c*/ 	.word	0x0000ac60
        /*1070*/ 	.word	0x00000000
        /*1074*/ 	.word	0x00000248
        /*1078*/ 	.short	0x010a
        /*107a*/ 	.byte	0xff
	.zero		1


	//   ....[247]....
        /*107c*/ 	.word	0x0000acc0
        /*1080*/ 	.word	0x00000000
        /*1084*/ 	.word	0x00000250
        /*1088*/ 	.short	0x010a
        /*108a*/ 	.byte	0xff
	.zero		1


	//   ....[248]....
        /*108c*/ 	.word	0x0000ad20
        /*1090*/ 	.word	0x00000000
        /*1094*/ 	.word	0x00000258
        /*1098*/ 	.short	0x010a
        /*109a*/ 	.byte	0xff
	.zero		1


	//   ....[249]....
        /*109c*/ 	.word	0x0000ad80
        /*10a0*/ 	.word	0x00000000
        /*10a4*/ 	.word	0x00000240
        /*10a8*/ 	.short	0x010a
        /*10aa*/ 	.byte	0xff
	.zero		1


	//   ....[250]....
        /*10ac*/ 	.word	0x0000ade0
        /*10b0*/ 	.word	0x00000000
        /*10b4*/ 	.word	0x00000248
        /*10b8*/ 	.short	0x010a
        /*10ba*/ 	.byte	0xff
	.zero		1


	//   ....[251]....
        /*10bc*/ 	.word	0x0000ae40
        /*10c0*/ 	.word	0x00000000
        /*10c4*/ 	.word	0x00000250
        /*10c8*/ 	.short	0x010a
        /*10ca*/ 	.byte	0xff
	.zero		1


	//   ....[252]....
        /*10cc*/ 	.word	0x0000ae90
        /*10d0*/ 	.word	0x00000003
        /*10d4*/ 	.word	0x00000270
        /*10d8*/ 	.short	0x010a
        /*10da*/ 	.byte	0xff
	.zero		1


	//   ....[253]....
        /*10dc*/ 	.word	0x0000aef0
        /*10e0*/ 	.word	0x00000000
        /*10e4*/ 	.word	0x00000220
        /*10e8*/ 	.short	0x010a
        /*10ea*/ 	.byte	0xff
	.zero		1


	//   ....[254]....
        /*10ec*/ 	.word	0x0000af40
        /*10f0*/ 	.word	0x0000001a
        /*10f4*/ 	.word	0x00000290
        /*10f8*/ 	.short	0x010a
        /*10fa*/ 	.byte	0xff
	.zero		1


	//   ....[255]....
        /*10fc*/ 	.word	0x0000af90
        /*1100*/ 	.word	0x00000004
        /*1104*/ 	.word	0x00000220
        /*1108*/ 	.short	0x010a
        /*110a*/ 	.byte	0xff
	.zero		1


	//   ....[0]....
        /*110c*/ 	.word	0x0000afe0
        /*1110*/ 	.word	0x00000002
        /*1114*/ 	.word	0x00000220
        /*1118*/ 	.short	0x010a
        /*111a*/ 	.byte	0xff
	.zero		1


	//   ....[1]....
        /*111c*/ 	.word	0x0000b030
        /*1120*/ 	.word	0x00000003
        /*1124*/ 	.word	0x00000220
        /*1128*/ 	.short	0x010a
        /*112a*/ 	.byte	0xff
	.zero		1


	//----- nvinfo : EIATTR_NUM_MBARRIERS
	.align		4
.L_47:
        /*112c*/ 	.byte	0x03, 0x38
        /*112e*/ 	.short	0x005e


	//----- nvinfo : EIATTR_EXIT_INSTR_OFFSETS
	.align		4
        /*1130*/ 	.byte	0x04, 0x1c
        /*1132*/ 	.short	(.L_49 - .L_48)


	//   ....[0]....
.L_48:
        /*1134*/ 	.word	0x00003de0


	//   ....[1]....
        /*1138*/ 	.word	0x000042f0


	//   ....[2]....
        /*113c*/ 	.word	0x00004350


	//   ....[3]....
        /*1140*/ 	.word	0x00005180


	//   ....[4]....
        /*1144*/ 	.word	0x000063b0


	//   ....[5]....
        /*1148*/ 	.word	0x000063f0


	//   ....[6]....
        /*114c*/ 	.word	0x00009850


	//   ....[7]....
        /*1150*/ 	.word	0x000098d0


	//   ....[8]....
        /*1154*/ 	.word	0x00009900


	//   ....[9]....
        /*1158*/ 	.word	0x00009980


	//----- nvinfo : EIATTR_MAX_THREADS
	.align		4
.L_49:
        /*115c*/ 	.byte	0x04, 0x05
        /*115e*/ 	.short	(.L_51 - .L_50)
.L_50:
        /*1160*/ 	.word	0x00000100
        /*1164*/ 	.word	0x00000001
        /*1168*/ 	.word	0x00000001


	//----- nvinfo : EIATTR_CRS_STACK_SIZE
	.align		4
.L_51:
        /*116c*/ 	.byte	0x04, 0x1e
        /*116e*/ 	.short	(.L_53 - .L_52)
.L_52:
        /*1170*/ 	.word	0x00000000


	//----- nvinfo : EIATTR_CBANK_PARAM_SIZE
	.align		4
.L_53:
        /*1174*/ 	.byte	0x03, 0x19
        /*1176*/ 	.short	0x0800


	//----- nvinfo : EIATTR_PARAM_CBANK
	.align		4
        /*1178*/ 	.byte	0x04, 0x0a
        /*117a*/ 	.short	(.L_55 - .L_54)
	.align		4
.L_54:
        /*117c*/ 	.word	index@(.nv.constant0._ZN7cutlass13device_kernelINS_4gemm6kernel13GemmUniversalIN4cute5tupleIJiiiiEEENS1_10collective13CollectiveMmaINS1_35MainloopSm100TmaUmmaWarpSpecializedILi34ELi2ELi4ENS5_IJNS4_1CILi2EEENSA_ILi1EEESC_EEEEENS5_IJNSA_ILi64EEENSA_ILi128EEENSA_ILi16EEEEEENS_10bfloat16_tENS5_IJlSC_lEEESJ_SK_NS4_8TiledMMAINS4_8MMA_AtomIJNS4_20SM100_MMA_F16BF16_SSISJ_SJ_fLi64ELi128ELNS4_4UMMA5MajorE0ELSP_0ELNSO_7ScaleInE0ELSQ_0EEEEEENS4_6LayoutINS5_IJSC_SC_SC_EEENS5_IJNSA_ILi0EEESV_SV_EEEEENS5_IJNS4_10UnderscoreESY_SY_EEEEENS4_13SM90_TMA_LOADENS4_14ComposedLayoutINS4_7SwizzleILi1ELi4ELi3EEENS4_18smem_ptr_flag_bitsILi16EEENST_INS5_IJNSA_ILi8EEESH_EEENS5_IJSH_SC_EEEEEEEvNS4_8identityENS4_23SM90_TMA_LOAD_MULTICASTES1B_vS1C_EENS_8epilogue10collective18CollectiveEpilogueINS1F_23Sm100TmaWarpSpecializedILi4ELi2ELi16ELb1ELb0EEEJSI_NS5_IJNST_ISF_SC_EENST_INSA_ILi32EEESC_EEEEESJ_SK_SJ_SK_NS1F_6fusion15FusionCallbacksIS1J_NS1O_17LinearCombinationISJ_fSJ_fLNS_15FloatRoundStyleE2EEESI_S1N_JEEENS4_5SM1004TMEM4LOAD26SM100_TMEM_LOAD_16dp256b4xES11_NS12_INS13_ILi2ELi4ELi3EEES16_NST_INS5_IJS17_S1L_EEENS5_IJS1L_SC_EEEEEEENS4_17SM75_U32x4_LDSM_NENS4_14SM90_TMA_STOREES22_NS4_17SM90_U32x4_STSM_NENS4_39AutoVectorizingCopyWithAssumedAlignmentILi128EEEEEEvvEEEEvNT_6ParamsE)
        /*1180*/ 	.short	0x0380
        /*1182*/ 	.short	0x0800


	//----- nvinfo : EIATTR_SW_WAR
	.align		4
.L_55:
        /*1184*/ 	.byte	0x04, 0x36
        /*1186*/ 	.short	(.L_57 - .L_56)
.L_56:
        /*1188*/ 	.word	0x00000008
.L_57:


//--------------------- .nv.callgraph             --------------------------
	.section	.nv.callgraph,"",@"SHT_CUDA_CALLGRAPH"
	.align	4
	.sectionentsize	8
	.align		4
        /*0000*/ 	.word	0x00000000
	.align		4
        /*0004*/ 	.word	0xffffffff
	.align		4
        /*0008*/ 	.word	index@(_ZN7cutlass13device_kernelINS_4gemm6kernel13GemmUniversalIN4cute5tupleIJiiiiEEENS1_10collective13CollectiveMmaINS1_35MainloopSm100TmaUmmaWarpSpecializedILi34ELi2ELi4ENS5_IJNS4_1CILi2EEENSA_ILi1EEESC_EEEEENS5_IJNSA_ILi64EEENSA_ILi128EEENSA_ILi16EEEEEENS_10bfloat16_tENS5_IJlSC_lEEESJ_SK_NS4_8TiledMMAINS4_8MMA_AtomIJNS4_20SM100_MMA_F16BF16_SSISJ_SJ_fLi64ELi128ELNS4_4UMMA5MajorE0ELSP_0ELNSO_7ScaleInE0ELSQ_0EEEEEENS4_6LayoutINS5_IJSC_SC_SC_EEENS5_IJNSA_ILi0EEESV_SV_EEEEENS5_IJNS4_10UnderscoreESY_SY_EEEEENS4_13SM90_TMA_LOADENS4_14ComposedLayoutINS4_7SwizzleILi1ELi4ELi3EEENS4_18smem_ptr_flag_bitsILi16EEENST_INS5_IJNSA_ILi8EEESH_EEENS5_IJSH_SC_EEEEEEEvNS4_8identityENS4_23SM90_TMA_LOAD_MULTICASTES1B_vS1C_EENS_8epilogue10collective18CollectiveEpilogueINS1F_23Sm100TmaWarpSpecializedILi4ELi2ELi16ELb1ELb0EEEJSI_NS5_IJNST_ISF_SC_EENST_INSA_ILi32EEESC_EEEEESJ_SK_SJ_SK_NS1F_6fusion15FusionCallbacksIS1J_NS1O_17LinearCombinationISJ_fSJ_fLNS_15FloatRoundStyleE2EEESI_S1N_JEEENS4_5SM1004TMEM4LOAD26SM100_TMEM_LOAD_16dp256b4xES11_NS12_INS13_ILi2ELi4ELi3EEES16_NST_INS5_IJS17_S1L_EEENS5_IJS1L_SC_EEEEEEENS4_17SM75_U32x4_LDSM_NENS4_14SM90_TMA_STOREES22_NS4_17SM90_U32x4_STSM_NENS4_39AutoVectorizingCopyWithAssumedAlignmentILi128EEEEEEvvEEEEvNT_6ParamsE)
	.align		4
        /*000c*/ 	.word	index@(__assertfail)
	.align		4
        /*0010*/ 	.word	0x00000000
	.align		4
        /*0014*/ 	.word	0xfffffffe
	.align		4
        /*0018*/ 	.word	0x00000000
	.align		4
        /*001c*/ 	.word	0xfffffffd
	.align		4
        /*0020*/ 	.word	0x00000000
	.align		4
        /*0024*/ 	.word	0xfffffffc


//--------------------- .nv.constant4             --------------------------
	.section	.nv.constant4,"a",@progbits
	.align	8
	.align		8
.nv.constant4:
        /*0000*/ 	.dword	__assertfail
	.align		8
        /*0008*/ 	.dword	__unnamed_1
	.align		8
        /*0010*/ 	.dword	__unnamed_2
	.align		8
        /*0018*/ 	.dword	_ZN40_INTERNAL_e5235e33_4_k_cu_3112f548_188574cuda3std3__45__cpo5beginE
	.align		8
        /*0020*/ 	.dword	_ZN40_INTERNAL_e5235e33_4_k_cu_3112f548_188574cuda3std3__45__cpo3endE
	.align		8
        /*0028*/ 	.dword	_ZN40_INTERNAL_e5235e33_4_k_cu_3112f548_188574cuda3std3__45__cpo6cbeginE
	.align		8
        /*0030*/ 	.dword	_ZN40_INTERNAL_e5235e33_4_k_cu_3112f548_188574cuda3std3__45__cpo4cendE
	.align		8
        /*0038*/ 	.dword	_ZN40_INTERNAL_e5235e33_4_k_cu_3112f548_188574cuda3std3__442_GLOBAL__N__e5235e33_4_k_cu_3112f548_188576ignoreE
	.align		8
        /*0040*/ 	.dword	_ZN40_INTERNAL_e5235e33_4_k_cu_3112f548_188574cuda3std3__419piecewise_constructE
	.align		8
        /*0048*/ 	.dword	_ZN40_INTERNAL_e5235e33_4_k_cu_3112f548_188574cuda3std3__48in_placeE
	.align		8
        /*0050*/ 	.dword	_ZN40_INTERNAL_e5235e33_4_k_cu_3112f548_188574cuda3std6ranges3__45__cpo4swapE
	.align		8
        /*0058*/ 	.dword	_ZN40_INTERNAL_e5235e33_4_k_cu_3112f548_188574cuda3std6ranges3__45__cpo9iter_moveE
	.align		8
        /*0060*/ 	.dword	_ZN40_INTERNAL_e5235e33_4_k_cu_3112f548_188574cute7productE
	.align		8
        /*0068*/ 	.dword	_ZN40_INTERNAL_e5235e33_4_k_cu_3112f548_188574cute1_E
	.align		8
        /*0070*/ 	.dword	$str$25
	.align		8
        /*0078*/ 	.dword	$str$26
	.align		8
        /*0080*/ 	.dword	$str$27
	.align		8
        /*0088*/ 	.dword	$str$28


//--------------------- .text._ZN7cutlass13device_kernelINS_4gemm6kernel13GemmUniversalIN4cute5tupleIJiiiiEEENS1_10collective13CollectiveMmaINS1_35MainloopSm100TmaUmmaWarpSpecializedILi34ELi2ELi4ENS5_IJNS4_1CILi2EEENSA_ILi1EEESC_EEEEENS5_IJNSA_ILi64EEENSA_ILi128EEENSA_ILi16EEEEEENS_10bfloat16_tENS5_IJlSC_lEEESJ_SK_NS4_8TiledMMAINS4_8MMA_AtomIJNS4_20SM100_MMA_F16BF16_SSISJ_SJ_fLi64ELi128ELNS4_4UMMA5MajorE0ELSP_0ELNSO_7ScaleInE0ELSQ_0EEEEEENS4_6LayoutINS5_IJSC_SC_SC_EEENS5_IJNSA_ILi0EEESV_SV_EEEEENS5_IJNS4_10UnderscoreESY_SY_EEEEENS4_13SM90_TMA_LOADENS4_14ComposedLayoutINS4_7SwizzleILi1ELi4ELi3EEENS4_18smem_ptr_flag_bitsILi16EEENST_INS5_IJNSA_ILi8EEESH_EEENS5_IJSH_SC_EEEEEEEvNS4_8identityENS4_23SM90_TMA_LOAD_MULTICASTES1B_vS1C_EENS_8epilogue10collective18CollectiveEpilogueINS1F_23Sm100TmaWarpSpecializedILi4ELi2ELi16ELb1ELb0EEEJSI_NS5_IJNST_ISF_SC_EENST_INSA_ILi32EEESC_EEEEESJ_SK_SJ_SK_NS1F_6fusion15FusionCallbacksIS1J_NS1O_17LinearCombinationISJ_fSJ_fLNS_15FloatRoundStyleE2EEESI_S1N_JEEENS4_5SM1004TMEM4LOAD26SM100_TMEM_LOAD_16dp256b4xES11_NS12_INS13_ILi2ELi4ELi3EEES16_NST_INS5_IJS17_S1L_EEENS5_IJS1L_SC_EEEEEEENS4_17SM75_U32x4_LDSM_NENS4_14SM90_TMA_STOREES22_NS4_17SM90_U32x4_STSM_NENS4_39AutoVectorizingCopyWithAssumedAlignmentILi128EEEEEEvvEEEEvNT_6ParamsE --------------------------
	.section	.text._ZN7cutlass13device_kernelINS_4gemm6kernel13GemmUniversalIN4cute5tupleIJiiiiEEENS1_10collective13CollectiveMmaINS1_35MainloopSm100TmaUmmaWarpSpecializedILi34ELi2ELi4ENS5_IJNS4_1CILi2EEENSA_ILi1EEESC_EEEEENS5_IJNSA_ILi64EEENSA_ILi128EEENSA_ILi16EEEEEENS_10bfloat16_tENS5_IJlSC_lEEESJ_SK_NS4_8TiledMMAINS4_8MMA_AtomIJNS4_20SM100_MMA_F16BF16_SSISJ_SJ_fLi64ELi128ELNS4_4UMMA5MajorE0ELSP_0ELNSO_7ScaleInE0ELSQ_0EEEEEENS4_6LayoutINS5_IJSC_SC_SC_EEENS5_IJNSA_ILi0EEESV_SV_EEEEENS5_IJNS4_10UnderscoreESY_SY_EEEEENS4_13SM90_TMA_LOADENS4_14ComposedLayoutINS4_7SwizzleILi1ELi4ELi3EEENS4_18smem_ptr_flag_bitsILi16EEENST_INS5_IJNSA_ILi8EEESH_EEENS5_IJSH_SC_EEEEEEEvNS4_8identityENS4_23SM90_TMA_LOAD_MULTICASTES1B_vS1C_EENS_8epilogue10collective18CollectiveEpilogueINS1F_23Sm100TmaWarpSpecializedILi4ELi2ELi16ELb1ELb0EEEJSI_NS5_IJNST_ISF_SC_EENST_INSA_ILi32EEESC_EEEEESJ_SK_SJ_SK_NS1F_6fusion15FusionCallbacksIS1J_NS1O_17LinearCombinationISJ_fSJ_fLNS_15FloatRoundStyleE2EEESI_S1N_JEEENS4_5SM1004TMEM4LOAD26SM100_TMEM_LOAD_16dp256b4xES11_NS12_INS13_ILi2ELi4ELi3EEES16_NST_INS5_IJS17_S1L_EEENS5_IJS1L_SC_EEEEEEENS4_17SM75_U32x4_LDSM_NENS4_14SM90_TMA_STOREES22_NS4_17SM90_U32x4_STSM_NENS4_39AutoVectorizingCopyWithAssumedAlignmentILi128EEEEEEvvEEEEvNT_6ParamsE,"ax",@progbits
	.align	128
.text._ZN7cutlass13device_kernelINS_4gemm6kernel13GemmUniversalIN4cute5tupleIJiiiiEEENS1_10collective13CollectiveMmaINS1_35MainloopSm100TmaUmmaWarpSpecializedILi34ELi2ELi4ENS5_IJNS4_1CILi2EEENSA_ILi1EEESC_EEEEENS5_IJNSA_ILi64EEENSA_ILi128EEENSA_ILi16EEEEEENS_10bfloat16_tENS5_IJlSC_lEEESJ_SK_NS4_8TiledMMAINS4_8MMA_AtomIJNS4_20SM100_MMA_F16BF16_SSISJ_SJ_fLi64ELi128ELNS4_4UMMA5MajorE0ELSP_0ELNSO_7ScaleInE0ELSQ_0EEEEEENS4_6LayoutINS5_IJSC_SC_SC_EEENS5_IJNSA_ILi0EEESV_SV_EEEEENS5_IJNS4_10UnderscoreESY_SY_EEEEENS4_13SM90_TMA_LOADENS4_14ComposedLayoutINS4_7SwizzleILi1ELi4ELi3EEENS4_18smem_ptr_flag_bitsILi16EEENST_INS5_IJNSA_ILi8EEESH_EEENS5_IJSH_SC_EEEEEEEvNS4_8identityENS4_23SM90_TMA_LOAD_MULTICASTES1B_vS1C_EENS_8epilogue10collective18CollectiveEpilogueINS1F_23Sm100TmaWarpSpecializedILi4ELi2ELi16ELb1ELb0EEEJSI_NS5_IJNST_ISF_SC_EENST_INSA_ILi32EEESC_EEEEESJ_SK_SJ_SK_NS1F_6fusion15FusionCallbacksIS1J_NS1O_17LinearCombinationISJ_fSJ_fLNS_15FloatRoundStyleE2EEESI_S1N_JEEENS4_5SM1004TMEM4LOAD26SM100_TMEM_LOAD_16dp256b4xES11_NS12_INS13_ILi2ELi4ELi3EEES16_NST_INS5_IJS17_S1L_EEENS5_IJS1L_SC_EEEEEEENS4_17SM75_U32x4_LDSM_NENS4_14SM90_TMA_STOREES22_NS4_17SM90_U32x4_STSM_NENS4_39AutoVectorizingCopyWithAssumedAlignmentILi128EEEEEEvvEEEEvNT_6ParamsE:
        .type           _ZN7cutlass13device_kernelINS_4gemm6kernel13GemmUniversalIN4cute5tupleIJiiiiEEENS1_10collective13CollectiveMmaINS1_35MainloopSm100TmaUmmaWarpSpecializedILi34ELi2ELi4ENS5_IJNS4_1CILi2EEENSA_ILi1EEESC_EEEEENS5_IJNSA_ILi64EEENSA_ILi128EEENSA_ILi16EEEEEENS_10bfloat16_tENS5_IJlSC_lEEESJ_SK_NS4_8TiledMMAINS4_8MMA_AtomIJNS4_20SM100_MMA_F16BF16_SSISJ_SJ_fLi64ELi128ELNS4_4UMMA5MajorE0ELSP_0ELNSO_7ScaleInE0ELSQ_0EEEEEENS4_6LayoutINS5_IJSC_SC_SC_EEENS5_IJNSA_ILi0EEESV_SV_EEEEENS5_IJNS4_10UnderscoreESY_SY_EEEEENS4_13SM90_TMA_LOADENS4_14ComposedLayoutINS4_7SwizzleILi1ELi4ELi3EEENS4_18smem_ptr_flag_bitsILi16EEENST_INS5_IJNSA_ILi8EEESH_EEENS5_IJSH_SC_EEEEEEEvNS4_8identityENS4_23SM90_TMA_LOAD_MULTICASTES1B_vS1C_EENS_8epilogue10collective18CollectiveEpilogueINS1F_23Sm100TmaWarpSpecializedILi4ELi2ELi16ELb1ELb0EEEJSI_NS5_IJNST_ISF_SC_EENST_INSA_ILi32EEESC_EEEEESJ_SK_SJ_SK_NS1F_6fusion15FusionCallbacksIS1J_NS1O_17LinearCombinationISJ_fSJ_fLNS_15FloatRoundStyleE2EEESI_S1N_JEEENS4_5SM1004TMEM4LOAD26SM100_TMEM_LOAD_16dp256b4xES11_NS12_INS13_ILi2ELi4ELi3EEES16_NST_INS5_IJS17_S1L_EEENS5_IJS1L_SC_EEEEEEENS4_17SM75_U32x4_LDSM_NENS4_14SM90_TMA_STOREES22_NS4_17SM90_U32x4_STSM_NENS4_39AutoVectorizingCopyWithAssumedAlignmentILi128EEEEEEvvEEEEvNT_6ParamsE,@function
        .size           _ZN7cutlass13device_kernelINS_4gemm6kernel13GemmUniversalIN4cute5tupleIJiiiiEEENS1_10collective13CollectiveMmaINS1_35MainloopSm100TmaUmmaWarpSpecializedILi34ELi2ELi4ENS5_IJNS4_1CILi2EEENSA_ILi1EEESC_EEEEENS5_IJNSA_ILi64EEENSA_ILi128EEENSA_ILi16EEEEEENS_10bfloat16_tENS5_IJlSC_lEEESJ_SK_NS4_8TiledMMAINS4_8MMA_AtomIJNS4_20SM100_MMA_F16BF16_SSISJ_SJ_fLi64ELi128ELNS4_4UMMA5MajorE0ELSP_0ELNSO_7ScaleInE0ELSQ_0EEEEEENS4_6LayoutINS5_IJSC_SC_SC_EEENS5_IJNSA_ILi0EEESV_SV_EEEEENS5_IJNS4_10UnderscoreESY_SY_EEEEENS4_13SM90_TMA_LOADENS4_14ComposedLayoutINS4_7SwizzleILi1ELi4ELi3EEENS4_18smem_ptr_flag_bitsILi16EEENST_INS5_IJNSA_ILi8EEESH_EEENS5_IJSH_SC_EEEEEEEvNS4_8identityENS4_23SM90_TMA_LOAD_MULTICASTES1B_vS1C_EENS_8epilogue10collective18CollectiveEpilogueINS1F_23Sm100TmaWarpSpecializedILi4ELi2ELi16ELb1ELb0EEEJSI_NS5_IJNST_ISF_SC_EENST_INSA_ILi32EEESC_EEEEESJ_SK_SJ_SK_NS1F_6fusion15FusionCallbacksIS1J_NS1O_17LinearCombinationISJ_fSJ_fLNS_15FloatRoundStyleE2EEESI_S1N_JEEENS4_5SM1004TMEM4LOAD26SM100_TMEM_LOAD_16dp256b4xES11_NS12_INS13_ILi2ELi4ELi3EEES16_NST_INS5_IJS17_S1L_EEENS5_IJS1L_SC_EEEEEEENS4_17SM75_U32x4_LDSM_NENS4_14SM90_TMA_STOREES22_NS4_17SM90_U32x4_STSM_NENS4_39AutoVectorizingCopyWithAssumedAlignmentILi128EEEEEEvvEEEEvNT_6ParamsE,(.L_x_274 - _ZN7cutlass13device_kernelINS_4gemm6kernel13GemmUniversalIN4cute5tupleIJiiiiEEENS1_10collective13CollectiveMmaINS1_35MainloopSm100TmaUmmaWarpSpecializedILi34ELi2ELi4ENS5_IJNS4_1CILi2EEENSA_ILi1EEESC_EEEEENS5_IJNSA_ILi64EEENSA_ILi128EEENSA_ILi16EEEEEENS_10bfloat16_tENS5_IJlSC_lEEESJ_SK_NS4_8TiledMMAINS4_8MMA_AtomIJNS4_20SM100_MMA_F16BF16_SSISJ_SJ_fLi64ELi128ELNS4_4UMMA5MajorE0ELSP_0ELNSO_7ScaleInE0ELSQ_0EEEEEENS4_6LayoutINS5_IJSC_SC_SC_EEENS5_IJNSA_ILi0EEESV_SV_EEEEENS5_IJNS4_10UnderscoreESY_SY_EEEEENS4_13SM90_TMA_LOADENS4_14ComposedLayoutINS4_7SwizzleILi1ELi4ELi3EEENS4_18smem_ptr_flag_bitsILi16EEENST_INS5_IJNSA_ILi8EEESH_EEENS5_IJSH_SC_EEEEEEEvNS4_8identityENS4_23SM90_TMA_LOAD_MULTICASTES1B_vS1C_EENS_8epilogue10collective18CollectiveEpilogueINS1F_23Sm100TmaWarpSpecializedILi4ELi2ELi16ELb1ELb0EEEJSI_NS5_IJNST_ISF_SC_EENST_INSA_ILi32EEESC_EEEEESJ_SK_SJ_SK_NS1F_6fusion15FusionCallbacksIS1J_NS1O_17LinearCombinationISJ_fSJ_fLNS_15FloatRoundStyleE2EEESI_S1N_JEEENS4_5SM1004TMEM4LOAD26SM100_TMEM_LOAD_16dp256b4xES11_NS12_INS13_ILi2ELi4ELi3EEES16_NST_INS5_IJS17_S1L_EEENS5_IJS1L_SC_EEEEEEENS4_17SM75_U32x4_LDSM_NENS4_14SM90_TMA_STOREES22_NS4_17SM90_U32x4_STSM_NENS4_39AutoVectorizingCopyWithAssumedAlignmentILi128EEEEEEvvEEEEvNT_6ParamsE)
        .other          _ZN7cutlass13device_kernelINS_4gemm6kernel13GemmUniversalIN4cute5tupleIJiiiiEEENS1_10collective13CollectiveMmaINS1_35MainloopSm100TmaUmmaWarpSpecializedILi34ELi2ELi4ENS5_IJNS4_1CILi2EEENSA_ILi1EEESC_EEEEENS5_IJNSA_ILi64EEENSA_ILi128EEENSA_ILi16EEEEEENS_10bfloat16_tENS5_IJlSC_lEEESJ_SK_NS4_8TiledMMAINS4_8MMA_AtomIJNS4_20SM100_MMA_F16BF16_SSISJ_SJ_fLi64ELi128ELNS4_4UMMA5MajorE0ELSP_0ELNSO_7ScaleInE0ELSQ_0EEEEEENS4_6LayoutINS5_IJSC_SC_SC_EEENS5_IJNSA_ILi0EEESV_SV_EEEEENS5_IJNS4_10UnderscoreESY_SY_EEEEENS4_13SM90_TMA_LOADENS4_14ComposedLayoutINS4_7SwizzleILi1ELi4ELi3EEENS4_18smem_ptr_flag_bitsILi16EEENST_INS5_IJNSA_ILi8EEESH_EEENS5_IJSH_SC_EEEEEEEvNS4_8identityENS4_23SM90_TMA_LOAD_MULTICASTES1B_vS1C_EENS_8epilogue10collective18CollectiveEpilogueINS1F_23Sm100TmaWarpSpecializedILi4ELi2ELi16ELb1ELb0EEEJSI_NS5_IJNST_ISF_SC_EENST_INSA_ILi32EEESC_EEEEESJ_SK_SJ_SK_NS1F_6fusion15FusionCallbacksIS1J_NS1O_17LinearCombinationISJ_fSJ_fLNS_15FloatRoundStyleE2EEESI_S1N_JEEENS4_5SM1004TMEM4LOAD26SM100_TMEM_LOAD_16dp256b4xES11_NS12_INS13_ILi2ELi4ELi3EEES16_NST_INS5_IJS17_S1L_EEENS5_IJS1L_SC_EEEEEEENS4_17SM75_U32x4_LDSM_NENS4_14SM90_TMA_STOREES22_NS4_17SM90_U32x4_STSM_NENS4_39AutoVectorizingCopyWithAssumedAlignmentILi128EEEEEEvvEEEEvNT_6ParamsE,@"STO_CUDA_ENTRY STV_DEFAULT"
_ZN7cutlass13device_kernelINS_4gemm6kernel13GemmUniversalIN4cute5tupleIJiiiiEEENS1_10collective13CollectiveMmaINS1_35MainloopSm100TmaUmmaWarpSpecializedILi34ELi2ELi4ENS5_IJNS4_1CILi2EEENSA_ILi1EEESC_EEEEENS5_IJNSA_ILi64EEENSA_ILi128EEENSA_ILi16EEEEEENS_10bfloat16_tENS5_IJlSC_lEEESJ_SK_NS4_8TiledMMAINS4_8MMA_AtomIJNS4_20SM100_MMA_F16BF16_SSISJ_SJ_fLi64ELi128ELNS4_4UMMA5MajorE0ELSP_0ELNSO_7ScaleInE0ELSQ_0EEEEEENS4_6LayoutINS5_IJSC_SC_SC_EEENS5_IJNSA_ILi0EEESV_SV_EEEEENS5_IJNS4_10UnderscoreESY_SY_EEEEENS4_13SM90_TMA_LOADENS4_14ComposedLayoutINS4_7SwizzleILi1ELi4ELi3EEENS4_18smem_ptr_flag_bitsILi16EEENST_INS5_IJNSA_ILi8EEESH_EEENS5_IJSH_SC_EEEEEEEvNS4_8identityENS4_23SM90_TMA_LOAD_MULTICASTES1B_vS1C_EENS_8epilogue10collective18CollectiveEpilogueINS1F_23Sm100TmaWarpSpecializedILi4ELi2ELi16ELb1ELb0EEEJSI_NS5_IJNST_ISF_SC_EENST_INSA_ILi32EEESC_EEEEESJ_SK_SJ_SK_NS1F_6fusion15FusionCallbacksIS1J_NS1O_17LinearCombinationISJ_fSJ_fLNS_15FloatRoundStyleE2EEESI_S1N_JEEENS4_5SM1004TMEM4LOAD26SM100_TMEM_LOAD_16dp256b4xES11_NS12_INS13_ILi2ELi4ELi3EEES16_NST_INS5_IJS17_S1L_EEENS5_IJS1L_SC_EEEEEEENS4_17SM75_U32x4_LDSM_NENS4_14SM90_TMA_STOREES22_NS4_17SM90_U32x4_STSM_NENS4_39AutoVectorizingCopyWithAssumedAlignmentILi128EEEEEEvvEEEEvNT_6ParamsE:
[----:B------:R-:W1:Y:S01]  /*0000*/  LDC R1, c[0x0][0x37c] ;  /* 0x0000df00ff017b82 */ /* 0x000e620000000800 */
[----:B------:R-:W2:Y:S01]  /*0010*/  S2R R57, SR_TID.X ;  /* 0x0000000000397919 */ /* 0x000ea20000002100 */
[----:B------:R-:W3:Y:S01]  /*0020*/  LDCU.64 UR8, c[0x0][0x890] ;  /* 0x00011200ff0877ac */ /* 0x000ee20008000a00 */
[----:B------:R-:W-:Y:S02]  /*0030*/  PRMT R45, RZ, 0x7610, R45 ;  /* 0x00007610ff2d7816 */ /* 0x000fe4000000002d */
[----:B------:R-:W-:Y:S01]  /*0040*/  ELECT P3, URZ, PT ;  /* 0x0000000000ff782f */ /* 0x000fe20003860000 */
[----:B---3--:R-:W-:-:S04]  /*0050*/  UISETP.NE.U32.AND UP0, UPT, UR8, URZ, UPT ;  /* 0x000000ff0800728c */ /* 0x008fc8000bf05070 */
[----:B------:R-:W-:Y:S01]  /*0060*/  UISETP.NE.AND.EX UP0, UPT, UR9, URZ, UPT, UP0 ;  /* 0x000000ff0900728c */ /* 0x000fe2000bf05300 */
[----:B--2---:R-:W-:-:S05]  /*0070*/  SHF.R.U32.HI R46, RZ, 0x5, R57 ;  /* 0x00000005ff2e7819 */ /* 0x004fca0000011639 */
[----:B------:R-:W2:Y:S02]  /*0080*/  SHFL.IDX PT, R0, R46, RZ, 0x1f ;  /* 0x00001fff2e007589 */ /* 0x000ea400000e0000 */
[----:B--2---:R-:W-:Y:S01]  /*0090*/  R2UR UR18, R0 ;  /* 0x00000000001272ca */ /* 0x004fe200000e0000 */
[----:B-1----:R-:W-:-:S14]  /*00a0*/  BRA.U UP0, `(.L_x_0) ;  /* 0x0000000100307547 */ /* 0x002fdc000b800000 */
[----:B------:R-:W1:Y:S02]  /*00b0*/  LDCU.64 UR4, c[0x0][0x888] ;  /* 0x00011100ff0477ac */ /* 0x000e640008000a00 */
[----:B-1----:R-:W-:-:S04]  /*00c0*/  UISETP.NE.U32.AND UP0, UPT, UR4, URZ, UPT ;  /* 0x000000ff0400728c */ /* 0x002fc8000bf05070 */
[----:B------:R-:W-:-:S09]  /*00d0*/  UISETP.NE.AND.EX UP0, UPT, UR5, URZ, UPT, UP0 ;  /* 0x000000ff0500728c */ /* 0x000fd2000bf05300 */
[----:B------:R-:W-:Y:S05]  /*00e0*/  BRA.U !UP0, `(.L_x_1) ;  /* 0x0000000108147547 */ /* 0x000fea000b800000 */
[----:B------:R-:W1:Y:S01]  /*00f0*/  LDC.64 R2, c[0x0][0x888] ;  /* 0x00022200ff027b82 */ /* 0x000e620000000a00 */
[----:B------:R-:W1:Y:S02]  /*0100*/  LDCU.64 UR4, c[0x0][0x358] ;  /* 0x00006b00ff0477ac */ /* 0x000e640008000a00 */
[----:B-1----:R1:W5:Y:S01]  /*0110*/  LDG.E R27, desc[UR4][R2.64] ;  /* 0x00000004021b7981 */ /* 0x002362000c1e1900 */
[----:B------:R-:W-:Y:S01]  /*0120*/  HFMA2 R45, -RZ, RZ, 0, 5.9604644775390625e-08 ;  /* 0x00000001ff2d7431 */ /* 0x000fe200000001ff */
[----:B------:R-:W-:Y:S05]  /*0130*/  BRA `(.L_x_0) ;  /* 0x00000000000c7947 */ /* 0x000fea0003800000 */
.L_x_1:
[----:B------:R-:W1:Y:S01]  /*0140*/  LDCU UR4, c[0x0][0x880] ;  /* 0x00011000ff0477ac */ /* 0x000e620008000800 */
[----:B------:R-:W-:Y:S01]  /*0150*/  HFMA2 R45, -RZ, RZ, 0, 5.9604644775390625e-08 ;  /* 0x00000001ff2d7431 */ /* 0x000fe200000001ff */
[----:B-1----:R-:W-:-:S07]  /*0160*/  MOV R27, UR4 ;  /* 0x00000004001b7c02 */ /* 0x002fce0008000f00 */
.L_x_0:
[----:B------:R-:W2:Y:S02]  /*0170*/  LDCU.64 UR4, c[0x0][0x8b0] ;  /* 0x00011600ff0477ac */ /* 0x000ea40008000a00 */
[----:B--2---:R-:W-:-:S04]  /*0180*/  UISETP.NE.U32.AND UP0, UPT, UR4, URZ, UPT ;  /* 0x000000ff0400728c */ /* 0x004fc8000bf05070 */
[----:B------:R-:W-:-:S09]  /*0190*/  UISETP.NE.AND.EX UP0, UPT, UR5, URZ, UPT, UP0 ;  /* 0x000000ff0500728c */ /* 0x000fd2000bf05300 */
[----:B------:R-:W-:Y:S05]  /*01a0*/  BRA.U UP0, `(.L_x_2) ;  /* 0x0000000100287547 */ /* 0x000fea000b800000 */
[----:B------:R-:W2:Y:S02]  /*01b0*/  LDCU.64 UR4, c[0x0][0x8a8] ;  /* 0x00011500ff0477ac */ /* 0x000ea40008000a00 */
[----:B--2---:R-:W-:-:S04]  /*01c0*/  UISETP.NE.U32.AND UP0, UPT, UR4, URZ, UPT ;  /* 0x000000ff0400728c */ /* 0x004fc8000bf05070 */
[----:B------:R-:W-:-:S09]  /*01d0*/  UISETP.NE.AND.EX UP0, UPT, UR5, URZ, UPT, UP0 ;  /* 0x000000ff0500728c */ /* 0x000fd2000bf05300 */
[----:B------:R-:W-:Y:S05]  /*01e0*/  BRA.U !UP0, `(.L_x_3) ;  /* 0x0000000108107547 */ /* 0x000fea000b800000 */
[----:B------:R-:W2:Y:S01]  /*01f0*/  LDC.64 R24, c[0x0][0x8a8] ;  /* 0x00022a00ff187b82 */ /* 0x000ea20000000a00 */
[----:B------:R-:W2:Y:S02]  /*0200*/  LDCU.64 UR4, c[0x0][0x358] ;  /* 0x00006b00ff0477ac */ /* 0x000ea40008000a00 */
[----:B--2---:R2:W5:Y:S01]  /*0210*/  LDG.E R24, desc[UR4][R24.64] ;  /* 0x0000000418187981 */ /* 0x004562000c1e1900 */
[----:B------:R-:W-:Y:S05]  /*0220*/  BRA `(.L_x_2) ;  /* 0x0000000000087947 */ /* 0x000fea0003800000 */
.L_x_3:
[----:B------:R-:W2:Y:S02]  /*0230*/  LDCU UR4, c[0x0][0x8a0] ;  /* 0x00011400ff0477ac */ /* 0x000ea40008000800 */
[----:B--2---:R-:W-:Y:S02]  /*0240*/  MOV R24, UR4 ;  /* 0x0000000400187c02 */ /* 0x004fe40008000f00 */
.L_x_2:
[----:B------:R-:W-:Y:S01]  /*0250*/  IMAD.U32 R0, RZ, RZ, UR18 ;  /* 0x00000012ff007e24 */ /* 0x000fe2000f8e00ff */
[----:B------:R-:W-:Y:S04]  /*0260*/  BSSY.RECONVERGENT B0, `(.L_x_4) ;  /* 0x000000c000007945 */ /* 0x000fe80003800200 */
[C---:B------:R-:W-:Y:S02]  /*0270*/  ISETP.NE.OR P1, PT, R0.reuse, 0x1, !P3 ;  /* 0x000000010000780c */ /* 0x040fe40005f25670 */
[----:B------:R-:W-:-:S11]  /*0280*/  ISETP.NE.OR P0, PT, R0, 0x3, !P3 ;  /* 0x000000030000780c */ /* 0x000fd60005f05670 */
[----:B------:R-:W-:Y:S05]  /*0290*/  @P1 BRA `(.L_x_5) ;  /* 0x0000000000201947 */ /* 0x000fea0003800000 */
[----:B------:R-:W3:Y:S02]  /*02a0*/  LDCU.64 UR4, c[0x0][0x348] ;  /* 0x00006900ff0477ac */ /* 0x000ee40008000a00 */
[----:B---3--:R-:W-:Y:S02]  /*02b0*/  UIADD3 UR6, UP1, UPT, UR4, 0x80, URZ ;  /* 0x0000008004067890 */ /* 0x008fe4000ff3e0ff */
[----:B------:R-:W-:Y:S02]  /*02c0*/  UIADD3 UR4, UP0, UPT, UR4, 0x180, URZ ;  /* 0x0000018004047890 */ /* 0x000fe4000ff1e0ff */
[----:B------:R-:W-:Y:S02]  /*02d0*/  UIADD3.X UR7, UPT, UPT, URZ, UR5, URZ, UP1, !UPT ;  /* 0x00000005ff077290 */ /* 0x000fe40008ffe4ff */
[----:B------:R-:W-:-:S07]  /*02e0*/  UIADD3.X UR5, UPT, UPT, URZ, UR5, URZ, UP0, !UPT ;  /* 0x00000005ff057290 */ /* 0x000fce00087fe4ff */
[----:B------:R3:W-:Y:S02]  /*02f0*/  UTMACCTL.PF [UR6] ;  /* 0x00000000060079b9 */ /* 0x0007e40008040000 */
[----:B------:R3:W-:Y:S02]  /*0300*/  UTMACCTL.PF [UR4] ;  /* 0x00000000040079b9 */ /* 0x0007e40008040000 */
[----:B---3--:R-:W-:Y:S01]  /*0310*/  NOP ;  /* 0x0000000000007918 */ /* 0x008fe20000000000 */
.L_x_5:
[----:B------:R-:W-:Y:S05]  /*0320*/  BSYNC.RECONVERGENT B0 ;  /* 0x0000000000007941 */ /* 0x000fea0003800200 */
.L_x_4:
[----:B------:R-:W-:Y:S04]  /*0330*/  BSSY.RECONVERGENT B0, `(.L_x_6) ;  /* 0x000000a000007945 */ /* 0x000fe80003800200 */
        /* <DEDUP_REMOVED lines=9> */
.L_x_7:
[----:B------:R-:W-:Y:S05]  /*03d0*/  BSYNC.RECONVERGENT B0 ;  /* 0x0000000000007941 */ /* 0x000fea0003800200 */
.L_x_6:
[----:B------:R-:W3:Y:S01]  /*03e0*/  LDCU.64 UR4, c[0x0][0x888] ;  /* 0x00011100ff0477ac */ /* 0x000ee20008000a00 */
[----:B------:R-:W-:Y:S02]  /*03f0*/  UISETP.EQ.U32.AND UP2, UPT, UR8, URZ, UPT ;  /* 0x000000ff0800728c */ /* 0x000fe4000bf42070 */
[----:B------:R-:W-:Y:S02]  /*0400*/  UPLOP3.LUT UP3, UPT, UPT, UPT, UPT, 0x80, 0x8 ;  /* 0x000000000008789c */ /* 0x000fe40003f6f070 */
[----:B---3--:R-:W-:-:S04]  /*0410*/  UISETP.NE.U32.AND UP0, UPT, UR4, URZ, UPT ;  /* 0x000000ff0400728c */ /* 0x008fc8000bf05070 */
[----:B------:R-:W-:-:S04]  /*0420*/  UISETP.NE.AND.EX UP1, UPT, UR5, URZ, UPT, UP0 ;  /* 0x000000ff0500728c */ /* 0x000fc8000bf25300 */
[----:B------:R-:W-:-:S04]  /*0430*/  UISETP.EQ.OR.EX UP4, UPT, UR9, URZ, !UP1, UP2 ;  /* 0x000000ff0900728c */ /* 0x000fc8000cf82720 */
[----:B------:R-:W-:-:S06]  /*0440*/  UP2UR UR4, UPR, URZ, 0x10 ;  /* 0x00000010ff047883 */ /* 0x000fcc0008000000 */
[----:B------:R-:W-:Y:S01]  /*0450*/  MOV R49, UR4 ;  /* 0x0000000400317c02 */ /* 0x000fe20008000f00 */
[----:B------:R-:W-:Y:S06]  /*0460*/  BRA.U !UP4, `(.L_x_8) ;  /* 0x000000010c207547 */ /* 0x000fec000b800000 */
[----:B------:R-:W-:Y:S01]  /*0470*/  UISETP.NE.U32.AND UP2, UPT, UR8, URZ, UPT ;  /* 0x000000ff0800728c */ /* 0x000fe2000bf45070 */
[----:B-----5:R-:W-:Y:S01]  /*0480*/  FSETP.NEU.AND P0, PT, R27, RZ, PT ;  /* 0x000000ff1b00720b */ /* 0x020fe20003f0d000 */
[----:B------:R-:W-:Y:S02]  /*0490*/  USEL UR4, URZ, 0xffffffff, UP1 ;  /* 0xffffffffff047887 */ /* 0x000fe40008800000 */
[----:B------:R-:W-:-:S10]  /*04a0*/  UISETP.NE.AND.EX UP2, UPT, UR9, URZ, UPT, UP2 ;  /* 0x000000ff0900728c */ /* 0x000fd4000bf45320 */
[----:B------:R-:W-:Y:S01]  /*04b0*/  VOTEU.ANY UP0, P0 ;  /* 0x0000000000ff7886 */ /* 0x000fe20000000100 */
[----:B------:R-:W-:-:S04]  /*04c0*/  @!UP2 USEL UR4, URZ, 0xffffffff, UP0 ;  /* 0xffffffffff04a887 */ /* 0x000fc80008000000 */
[----:B------:R-:W-:-:S04]  /*04d0*/  ULOP3.LUT UR4, UR4, 0x1, URZ, 0xc0, !UPT ;  /* 0x0000000104047892 */ /* 0x000fc8000f8ec0ff */
[----:B------:R-:W-:-:S11]  /*04e0*/  UISETP.NE.U32.AND UP3, UPT, UR4, 0x1, UPT ;  /* 0x000000010400788c */ /* 0x000fd6000bf65070 */
.L_x_8:
[----:B-1----:R-:W1:Y:S02]  /*04f0*/  SHFL.IDX PT, R2, R46, RZ, 0x1f ;  /* 0x00001fff2e027589 */ /* 0x002e6400000e0000 */
[----:B-1----:R-:W-:-:S13]  /*0500*/  ISETP.NE.AND P0, PT, R2, RZ, PT ;  /* 0x000000ff0200720c */ /* 0x002fda0003f05270 */
[----:B------:R-:W-:Y:S05]  /*0510*/  @P0 BRA `(.L_x_9) ;  /* 0x0000000400540947 */ /* 0x000fea0003800000 */
[----:B------:R-:W-:Y:S01]  /*0520*/  ELECT P0, URZ, PT ;  /* 0x0000000000ff782f */ /* 0x000fe20003800000 */
[----:B------:R-:W-:-:S12]  /*0530*/  BSSY.RECONVERGENT B0, `(.L_x_9) ;  /* 0x0000053000007945 */ /* 0x000fd80003800200 */
[----:B------:R-:W-:Y:S05]  /*0540*/  @!P0 BRA `(.L_x_10) ;  /* 0x0000000400448947 */ /* 0x000fea0003800000 */
[----:B------:R-:W1:Y:S01]  /*0550*/  S2UR UR4, SR_CgaCtaId ;  /* 0x00000000000479c3 */ /* 0x000e620000008800 */
[----:B------:R-:W-:Y:S01]  /*0560*/  UMOV UR5, 0x400 ;  /* 0x0000040000057882 */ /* 0x000fe20000000000 */
[----:B------:R-:W-:Y:S01]  /*0570*/  UMOV UR8, 0x1 ;  /* 0x0000000100087882 */ /* 0x000fe20000000000 */
[----:B------:R-:W-:Y:S01]  /*0580*/  UMOV UR6, 0x2 ;  /* 0x0000000200067882 */ /* 0x000fe20000000000 */
[----:B------:R-:W-:-:S04]  /*0590*/  UIADD3 UR8, UPT, UPT, -UR8, 0x100000, URZ ;  /* 0x0010000008087890 */ /* 0x000fc8000fffe1ff */
[----:B------:R-:W-:Y:S02]  /*05a0*/  USHF.L.U32 UR9, UR8, 0xb, URZ ;  /* 0x0000000b08097899 */ /* 0x000fe400080006ff */
[----:B------:R-:W-:Y:S02]  /*05b0*/  USHF.L.U32 UR8, UR8, 0x1, URZ ;  /* 0x0000000108087899 */ /* 0x000fe400080006ff */
[----:B------:R-:W-:-:S04]  /*05c0*/  UIADD3 UR6, UPT, UPT, -UR6, 0x100000, URZ ;  /* 0x0010000006067890 */ /* 0x000fc8000fffe1ff */
[----:B------:R-:W-:Y:S02]  /*05d0*/  USHF.L.U32 UR7, UR6, 0xb, URZ ;  /* 0x0000000b06077899 */ /* 0x000fe400080006ff */
[----:B------:R-:W-:Y:S02]  /*05e0*/  USHF.L.U32 UR6, UR6, 0x1, URZ ;  /* 0x0000000106067899 */ /* 0x000fe400080006ff */
[----:B-1----:R-:W-:Y:S01]  /*05f0*/  ULEA UR4, UR4, UR5, 0x18 ;  /* 0x0000000504047291 */ /* 0x002fe2000f8ec0ff */
[----:B------:R-:W1:Y:S11]  /*0600*/  FENCE.VIEW.ASYNC.S ;  /* 0x00000000000073c6 */ /* 0x000e760000000000 */
[----:B-1----:R1:W3:Y:S01]  /*0610*/  SYNCS.EXCH.64 URZ, [UR4], UR8 ;  /* 0x0000000804ff75b2 */ /* 0x0022e20008000100 */
[----:B------:R1:W4:Y:S01]  /*0620*/  SYNCS.EXCH.64 URZ, [UR4+0x110], UR6 ;  /* 0x0001100604ff75b2 */ /* 0x0003220008000100 */
[----:B------:R1:W1:Y:S01]  /*0630*/  SYNCS.EXCH.64 URZ, [UR4+0x8], UR8 ;  /* 0x0000080804ff75b2 */ /* 0x0002620008000100 */
        /* <DEDUP_REMOVED lines=65> */
[----:B---34-:R-:W-:Y:S01]  /*0a50*/  NOP ;  /* 0x0000000000007918 */ /* 0x018fe20000000000 */
.L_x_10:
[----:B-1----:R-:W-:Y:S05]  /*0a60*/  BSYNC.RECONVERGENT B0 ;  /* 0x0000000000007941 */ /* 0x002fea0003800200 */
.L_x_9:
[----:B------:R-:W1:Y:S01]  /*0a70*/  SHFL.IDX PT, R2, R46, RZ, 0x1f ;  /* 0x00001fff2e027589 */ /* 0x000e6200000e0000 */
[----:B------:R-:W-:Y:S01]  /*0a80*/  NOP ;  /* 0x0000000000007918 */ /* 0x000fe20000000000 */
[----:B-1----:R-:W-:-:S13]  /*0a90*/  ISETP.NE.AND P0, PT, R2, 0x1, PT ;  /* 0x000000010200780c */ /* 0x002fda0003f05270 */
[----:B------:R-:W-:Y:S05]  /*0aa0*/  @P0 BRA `(.L_x_11) ;  /* 0x0000000000580947 */ /* 0x000fea0003800000 */
        /* <DEDUP_REMOVED lines=9> */
[----:B------:R-:W-:Y:S01]  /*0b40*/  USHF.L.U32 UR6, UR6, 0x1, URZ ;  /* 0x0000000106067899 */ /* 0x000fe200080006ff */
[----:B------:R-:W-:Y:S01]  /*0b50*/  ELECT P0, URZ, PT ;  /* 0x0000000000ff782f */ /* 0x000fe20003800000 */
[----:B-1----:R-:W-:Y:S01]  /*0b60*/  ULEA UR4, UR4, UR5, 0x18 ;  /* 0x0000000504047291 */ /* 0x002fe2000f8ec0ff */
[----:B------:R-:W1:Y:S11]  /*0b70*/  FENCE.VIEW.ASYNC.S ;  /* 0x00000000000073c6 */ /* 0x000e760000000000 */
[----:B-1----:R1:W3:Y:S01]  /*0b80*/  SYNCS.EXCH.64 URZ, [UR4+0x220], UR8 ;  /* 0x0002200804ff75b2 */ /* 0x0022e20008000100 */
[----:B------:R1:W4:Y:S01]  /*0b90*/  SYNCS.EXCH.64 URZ, [UR4+0x240], UR6 ;  /* 0x0002400604ff75b2 */ /* 0x0003220008000100 */
[----:B------:R1:W1:Y:S01]  /*0ba0*/  SYNCS.EXCH.64 URZ, [UR4+0x228], UR8 ;  /* 0x0002280804ff75b2 */ /* 0x0002620008000100 */
[----:B------:R1:W1:Y:S01]  /*0bb0*/  SYNCS.EXCH.64 URZ, [UR4+0x248], UR6 ;  /* 0x0002480604ff75b2 */ /* 0x0002620008000100 */
[----:B------:R1:W1:Y:S01]  /*0bc0*/  SYNCS.EXCH.64 URZ, [UR4+0x230], UR8 ;  /* 0x0002300804ff75b2 */ /* 0x0002620008000100 */
[----:B------:R1:W1:Y:S01]  /*0bd0*/  SYNCS.EXCH.64 URZ, [UR4+0x250], UR6 ;  /* 0x0002500604ff75b2 */ /* 0x0002620008000100 */
[----:B------:R1:W1:Y:S01]  /*0be0*/  SYNCS.EXCH.64 URZ, [UR4+0x238], UR8 ;  /* 0x0002380804ff75b2 */ /* 0x0002620008000100 */
[----:B------:R1:W1:Y:S01]  /*0bf0*/  SYNCS.EXCH.64 URZ, [UR4+0x258], UR6 ;  /* 0x0002580604ff75b2 */ /* 0x0002620008000100 */
[----:B------:R-:W-:Y:S01]  /*0c00*/  NOP ;  /* 0x0000000000007918 */ /* 0x000fe20000000000 */
.L_x_11:
[----:B------:R-:W2:Y:S01]  /*0c10*/  SHFL.IDX PT, R2, R46, RZ, 0x1f ;  /* 0x00001fff2e027589 */ /* 0x000ea200000e0000 */
[----:B------:R-:W-:Y:S01]  /*0c20*/  NOP ;  /* 0x0000000000007918 */ /* 0x000fe20000000000 */
[----:B--2---:R-:W-:-:S13]  /*0c30*/  ISETP.NE.AND P0, PT, R2, 0x3, PT ;  /* 0x000000030200780c */ /* 0x004fda0003f05270 */
[----:B------:R-:W-:Y:S05]  /*0c40*/  @P0 BRA `(.L_x_12) ;  /* 0x0000000000300947 */ /* 0x000fea0003800000 */
[----:B-1----:R-:W1:Y:S01]  /*0c50*/  S2UR UR4, SR_CgaCtaId ;  /* 0x00000000000479c3 */ /* 0x002e620000008800 */
[----:B------:R-:W-:Y:S01]  /*0c60*/  UMOV UR6, 0x400 ;  /* 0x0000040000067882 */ /* 0x000fe20000000000 */
[----:B------:R-:W-:Y:S01]  /*0c70*/  UMOV UR5, 0x20 ;  /* 0x0000002000057882 */ /* 0x000fe20000000000 */
[----:B------:R-:W-:Y:S01]  /*0c80*/  ELECT P0, URZ, PT ;  /* 0x0000000000ff782f */ /* 0x000fe20003800000 */
[----:B-1----:R-:W-:Y:S02]  /*0c90*/  ULEA UR6, UR4, UR6, 0x18 ;  /* 0x0000000604067291 */ /* 0x002fe4000f8ec0ff */
[----:B------:R-:W-:-:S04]  /*0ca0*/  UIADD3 UR4, UPT, UPT, -UR5, 0x100000, URZ ;  /* 0x0010000005047890 */ /* 0x000fc8000fffe1ff */
[----:B------:R-:W-:Y:S02]  /*0cb0*/  USHF.L.U32 UR5, UR4, 0xb, URZ ;  /* 0x0000000b04057899 */ /* 0x000fe400080006ff */
[----:B------:R-:W-:Y:S01]  /*0cc0*/  USHF.L.U32 UR4, UR4, 0x1, URZ ;  /* 0x0000000104047899 */ /* 0x000fe200080006ff */
[----:B------:R-:W1:Y:S11]  /*0cd0*/  FENCE.VIEW.ASYNC.S ;  /* 0x00000000000073c6 */ /* 0x000e760000000000 */
[----:B-1----:R2:W1:Y:S01]  /*0ce0*/  SYNCS.EXCH.64 URZ, [UR6+0x260], UR4 ;  /* 0x0002600406ff75b2 */ /* 0x0024620008000100 */
[----:B------:R2:W1:Y:S02]  /*0cf0*/  SYNCS.EXCH.64 URZ, [UR6+0x268], UR4 ;  /* 0x0002680406ff75b2 */ /* 0x0004640008000100 */
[----:B--2---:R-:W-:Y:S01]  /*0d00*/  NOP ;  /* 0x0000000000007918 */ /* 0x004fe20000000000 */
.L_x_12:
[----:B------:R-:W2:Y:S01]  /*0d10*/  SHFL.IDX PT, R2, R46, RZ, 0x1f ;  /* 0x00001fff2e027589 */ /* 0x000ea200000e0000 */
[----:B------:R-:W-:Y:S01]  /*0d20*/  NOP ;  /* 0x0000000000007918 */ /* 0x000fe20000000000 */
[----:B--2---:R-:W-:-:S13]  /*0d30*/  ISETP.NE.AND P0, PT, R2, 0x4, PT ;  /* 0x000000040200780c */ /* 0x004fda0003f05270 */
[----:B------:R-:W-:Y:S05]  /*0d40*/  @P0 BRA `(.L_x_13) ;  /* 0x00000000004c0947 */ /* 0x000fea0003800000 */
[----:B-1----:R-:W1:Y:S01]  /*0d50*/  S2UR UR6, SR_CgaCtaId ;  /* 0x00000000000679c3 */ /* 0x002e620000008800 */
[----:B------:R-:W-:Y:S01]  /*0d60*/  UMOV UR4, 0x1e0 ;  /* 0x000001e000047882 */ /* 0x000fe20000000000 */
[----:B------:R-:W-:Y:S01]  /*0d70*/  UMOV UR5, 0x400 ;  /* 0x0000040000057882 */ /* 0x000fe20000000000 */
[----:B------:R-:W-:Y:S01]  /*0d80*/  USEL UR4, UR4, 0x1a0, UP3 ;  /* 0x000001a004047887 */ /* 0x000fe20009800000 */
[----:B------:R-:W-:Y:S01]  /*0d90*/  UMOV UR8, 0x1 ;  /* 0x0000000100087882 */ /* 0x000fe20000000000 */
[----:B------:R-:W-:Y:S01]  /*0da0*/  ELECT P0, URZ, PT ;  /* 0x0000000000ff782f */ /* 0x000fe20003800000 */
[----:B------:R-:W-:-:S04]  /*0db0*/  UIADD3 UR8, UPT, UPT, -UR8, 0x100000, URZ ;  /* 0x0010000008087890 */ /* 0x000fc8000fffe1ff */
[----:B------:R-:W-:Y:S02]  /*0dc0*/  USHF.L.U32 UR9, UR8, 0xb, URZ ;  /* 0x0000000b08097899 */ /* 0x000fe400080006ff */
[----:B------:R-:W-:Y:S02]  /*0dd0*/  USHF.L.U32 UR8, UR8, 0x1, URZ ;  /* 0x0000000108087899 */ /* 0x000fe400080006ff */
[----:B-1----:R-:W-:Y:S02]  /*0de0*/  ULEA UR6, UR6, UR5, 0x18 ;  /* 0x0000000506067291 */ /* 0x002fe4000f8ec0ff */
[----:B------:R-:W-:-:S04]  /*0df0*/  UIADD3 UR4, UPT, UPT, -UR4, 0x100000, URZ ;  /* 0x0010000004047890 */ /* 0x000fc8000fffe1ff */
[----:B------:R-:W-:Y:S02]  /*0e00*/  USHF.L.U32 UR5, UR4, 0xb, URZ ;  /* 0x0000000b04057899 */ /* 0x000fe400080006ff */
[----:B------:R-:W-:Y:S01]  /*0e10*/  USHF.L.U32 UR4, UR4, 0x1, URZ ;  /* 0x0000000104047899 */ /* 0x000fe200080006ff */
[----:B------:R-:W1:Y:S03]  /*0e20*/  FENCE.VIEW.ASYNC.S ;  /* 0x00000000000073c6 */ /* 0x000e660000000000 */
[----:B-1----:R2:W1:Y:S08]  /*0e30*/  SYNCS.EXCH.64 URZ, [UR6+0x270], UR8 ;  /* 0x0002700806ff75b2 */ /* 0x0024700008000100 */
[----:B------:R2:W1:Y:S01]  /*0e40*/  SYNCS.EXCH.64 URZ, [UR6+0x280], UR4 ;  /* 0x0002800406ff75b2 */ /* 0x0004620008000100 */
[----:B------:R2:W1:Y:S01]  /*0e50*/  SYNCS.EXCH.64 URZ, [UR6+0x278], UR8 ;  /* 0x0002780806ff75b2 */ /* 0x0004620008000100 */
[----:B------:R2:W1:Y:S02]  /*0e60*/  SYNCS.EXCH.64 URZ, [UR6+0x288], UR4 ;  /* 0x0002880406ff75b2 */ /* 0x0004640008000100 */
[----:B--2---:R-:W-:Y:S01]  /*0e70*/  NOP ;  /* 0x0000000000007918 */ /* 0x004fe20000000000 */
.L_x_13:
[----:B------:R-:W2:Y:S01]  /*0e80*/  SHFL.IDX PT, R2, R46, RZ, 0x1f ;  /* 0x00001fff2e027589 */ /* 0x000ea200000e0000 */
[----:B------:R-:W-:Y:S01]  /*0e90*/  NOP ;  /* 0x0000000000007918 */ /* 0x000fe20000000000 */
[----:B--2---:R-:W-:-:S13]  /*0ea0*/  ISETP.NE.AND P0, PT, R2, 0x5, PT ;  /* 0x000000050200780c */ /* 0x004fda0003f05270 */
[----:B------:R-:W-:Y:S05]  /*0eb0*/  @P0 BRA `(.L_x_14) ;  /* 0x0000000000580947 */ /* 0x000fea0003800000 */
[----:B-1----:R-:W1:Y:S01]  /*0ec0*/  S2UR UR4, SR_CgaCtaId ;  /* 0x00000000000479c3 */ /* 0x002e620000008800 */
        /* <DEDUP_REMOVED lines=12> */
[----:B-1----:R2:W1:Y:S01]  /*0f90*/  SYNCS.EXCH.64 URZ, [UR4+0x290], UR8 ;  /* 0x0002900804ff75b2 */ /* 0x0024620008000100 */
[----:B------:R2:W1:Y:S01]  /*0fa0*/  SYNCS.EXCH.64 URZ, [UR4+0x2b0], UR6 ;  /* 0x0002b00604ff75b2 */ /* 0x0004620008000100 */
[----:B------:R2:W1:Y:S01]  /*0fb0*/  SYNCS.EXCH.64 URZ, [UR4+0x298], UR8 ;  /* 0x0002980804ff75b2 */ /* 0x0004620008000100 */
[----:B------:R2:W1:Y:S01]  /*0fc0*/  SYNCS.EXCH.64 URZ, [UR4+0x2b8], UR6 ;  /* 0x0002b80604ff75b2 */ /* 0x0004620008000100 */
[----:B------:R2:W1:Y:S01]  /*0fd0*/  SYNCS.EXCH.64 URZ, [UR4+0x2a0], UR8 ;  /* 0x0002a00804ff75b2 */ /* 0x0004620008000100 */
[----:B------:R2:W1:Y:S01]  /*0fe0*/  SYNCS.EXCH.64 URZ, [UR4+0x2c0], UR6 ;  /* 0x0002c00604ff75b2 */ /* 0x0004620008000100 */
[----:B------:R2:W1:Y:S01]  /*0ff0*/  SYNCS.EXCH.64 URZ, [UR4+0x2a8], UR8 ;  /* 0x0002a80804ff75b2 */ /* 0x0004620008000100 */
[----:B------:R2:W1:Y:S02]  /*1000*/  SYNCS.EXCH.64 URZ, [UR4+0x2c8], UR6 ;  /* 0x0002c80604ff75b2 */ /* 0x0004640008000100 */
[----:B--2---:R-:W-:Y:S01]  /*1010*/  NOP ;  /* 0x0000000000007918 */ /* 0x004fe20000000000 */
.L_x_14:
        /* <DEDUP_REMOVED lines=8> */
[----:B------:R-:W-:-:S04]  /*10a0*/  UIADD3 UR6, UPT, UPT, -UR6, 0x100000, URZ ;  /* 0x0010000006067890 */ /* 0x000fc8000fffe1ff */
[----:B------:R-:W-:Y:S02]  /*10b0*/  USHF.L.U32 UR7, UR6, 0xb, URZ ;  /* 0x0000000b06077899 */ /* 0x000fe400080006ff */
[----:B------:R-:W-:Y:S02]  /*10c0*/  USHF.L.U32 UR6, UR6, 0x1, URZ ;  /* 0x0000000106067899 */ /* 0x000fe400080006ff */
[----:B-1----:R-:W-:Y:S01]  /*10d0*/  ULEA UR4, UR4, UR5, 0x18 ;  /* 0x0000000504047291 */ /* 0x002fe2000f8ec0ff */
[----:B------:R-:W1:Y:S11]  /*10e0*/  FENCE.VIEW.ASYNC.S ;  /* 0x00000000000073c6 */ /* 0x000e760000000000 */
[----:B-1----:R2:W1:Y:S01]  /*10f0*/  SYNCS.EXCH.64 URZ, [UR4+0x2d0], UR6 ;  /* 0x0002d00604ff75b2 */ /* 0x0024620008000100 */
[----:B------:R2:W1:Y:S01]  /*1100*/  SYNCS.EXCH.64 URZ, [UR4+0x2e0], UR6 ;  /* 0x0002e00604ff75b2 */ /* 0x0004620008000100 */
[----:B------:R2:W1:Y:S01]  /*1110*/  SYNCS.EXCH.64 URZ, [UR4+0x2d8], UR6 ;  /* 0x0002d80604ff75b2 */ /* 0x0004620008000100 */
[----:B------:R2:W1:Y:S02]  /*1120*/  SYNCS.EXCH.64 URZ, [UR4+0x2e8], UR6 ;  /* 0x0002e80604ff75b2 */ /* 0x0004640008000100 */
[----:B--2---:R-:W-:Y:S01]  /*1130*/  NOP ;  /* 0x0000000000007918 */ /* 0x004fe20000000000 */
.L_x_15:
[----:B-1----:R-:W1:Y:S01]  /*1140*/  LDCU UR4, c[0x0][0x36c] ;  /* 0x00006d80ff0477ac */ /* 0x002e620008000800 */
[----:B------:R-:W-:Y:S01]  /*1150*/  ISETP.NE.OR P3, PT, R0, 0x2, !P3 ;  /* 0x000000020000780c */ /* 0x000fe20005f65670 */
[----:B------:R-:W-:Y:S01]  /*1160*/  NOP ;  /* 0x0000000000007918 */ /* 0x000fe20000000000 */
[----:B------:R-:W-:Y:S01]  /*1170*/  LOP3.LUT R0, R57, 0x1f, RZ, 0xc0, !PT ;  /* 0x0000001f39007812 */ /* 0x000fe200078ec0ff */
[----:B------:R-:W-:Y:S02]  /*1180*/  UISETP.NE.AND UP4, UPT, UR18, 0x2, UPT ;  /* 0x000000021200788c */ /* 0x000fe4000bf85270 */
[----:B------:R-:W-:Y:S02]  /*1190*/  UISETP.NE.AND UP5, UPT, UR18, URZ, UPT ;  /* 0x000000ff1200728c */ /* 0x000fe4000bfa5270 */
[----:B-1----:R-:W-:-:S09]  /*11a0*/  UISETP.EQ.U32.AND UP6, UPT, UR4, 0x1, UPT ;  /* 0x000000010400788c */ /* 0x002fd2000bfc2070 */
[----:B------:R-:W-:Y:S05]  /*11b0*/  BRA.U !UP6, `(.L_x_16) ;  /* 0x000000010e087547 */ /* 0x000fea000b800000 */
[----:B---34-:R-:W-:Y:S01]  /*11c0*/  UCGABAR_ARV ;  /* 0x00000000000079c7 */ /* 0x018fe20008000000 */
[----:B------:R-:W-:Y:S05]  /*11d0*/  BRA `(.L_x_17) ;  /* 0x0000000000047947 */ /* 0x000fea0003800000 */
.L_x_16:
[----:B---34-:R-:W-:Y:S01]  /*11e0*/  NOP ;  /* 0x0000000000007918 */ /* 0x018fe20000000000 */
.L_x_17:
[----:B------:R-:W1:Y:S01]  /*11f0*/  S2UR UR30, SR_CTAID.X ;  /* 0x00000000001e79c3 */ /* 0x000e620000002500 */
[----:B------:R-:W-:-:S05]  /*1200*/  CS2R.32 R48, SR_CgaSize ;  /* 0x0000000000307805 */ /* 0x000fca0000008a00 */
[----:B------:R-:W-:-:S05]  /*1210*/  IMAD R48, R48, -0xa0, RZ ;  /* 0xffffff6030307824 */ /* 0x000fca00078e02ff */
[----:B------:R-:W-:-:S14]  /*1220*/  R2UR UR5, R48 ;  /* 0x00000000300572ca */ /* 0x000fdc00000e0000 */
[----:B------:R-:W2:Y:S01]  /*1230*/  LDCU UR5, c[0x0][UR5+0x2b0] ;  /* 0x00005600050577ac */ /* 0x000ea20008000800 */
[----:B------:R-:W-:-:S05]  /*1240*/  CS2R.32 R48, SR_CgaSize ;  /* 0x0000000000307805 */ /* 0x000fca0000008a00 */
[----:B------:R-:W-:-:S05]  /*1250*/  IMAD R48, R48, -0xa0, RZ ;  /* 0xffffff6030307824 */ /* 0x000fca00078e02ff */
[----:B------:R-:W-:-:S14]  /*1260*/  R2UR UR4, R48 ;  /* 0x00000000300472ca */ /* 0x000fdc00000e0000 */
[----:B------:R-:W3:Y:S01]  /*1270*/  LDCU UR4, c[0x0][UR4+0x2b4] ;  /* 0x00005680040477ac */ /* 0x000ee20008000800 */
[----:B------:R-:W4:Y:S01]  /*1280*/  S2UR UR31, SR_CTAID.Y ;  /* 0x00000000001f79c3 */ /* 0x000f220000002600 */
[----:B------:R-:W-:-:S05]  /*1290*/  CS2R.32 R48, SR_CgaSize ;  /* 0x0000000000307805 */ /* 0x000fca0000008a00 */
[----:B------:R-:W-:-:S05]  /*12a0*/  IMAD R48, R48, -0xa0, RZ ;  /* 0xffffff6030307824 */ /* 0x000fca00078e02ff */
[----:B------:R-:W-:-:S14]  /*12b0*/  R2UR UR7, R48 ;  /* 0x00000000300772ca */ /* 0x000fdc00000e0000 */
[----:B------:R-:W3:Y:S01]  /*12c0*/  LDCU UR7, c[0x0][UR7+0x2a0] ;  /* 0x00005400070777ac */ /* 0x000ee20008000800 */
[----:B------:R-:W-:-:S05]  /*12d0*/  CS2R.32 R48, SR_CgaSize ;  /* 0x0000000000307805 */ /* 0x000fca0000008a00 */
[----:B------:R-:W-:-:S05]  /*12e0*/  IMAD R48, R48, -0xa0, RZ ;  /* 0xffffff6030307824 */ /* 0x000fca00078e02ff */
[----:B------:R-:W-:-:S14]  /*12f0*/  R2UR UR8, R48 ;  /* 0x00000000300872ca */ /* 0x000fdc00000e0000 */
[----:B------:R-:W3:Y:S01]  /*1300*/  LDCU UR8, c[0x0][UR8+0x2a4] ;  /* 0x00005480080877ac */ /* 0x000ee20008000800 */
[----:B------:R-:W3:Y:S01]  /*1310*/  LDCU UR19, c[0x0][0xb24] ;  /* 0x00016480ff1377ac */ /* 0x000ee20008000800 */
[----:B------:R-:W3:Y:S01]  /*1320*/  LDCU UR42, c[0x0][0xb24] ;  /* 0x00016480ff2a77ac */ /* 0x000ee20008000800 */
[----:B-1----:R-:W-:Y:S01]  /*1330*/  I2FP.F32.U32 R3, UR30 ;  /* 0x0000001e00037c45 */ /* 0x002fe20008201000 */
[----:B------:R-:W1:Y:S04]  /*1340*/  LDCU UR22, c[0x0][0xb30] ;  /* 0x00016600ff1677ac */ /* 0x000e680008000800 */
[----:B--2---:R-:W-:Y:S01]  /*1350*/  FMUL R3, R3, UR5 ;  /* 0x0000000503037c20 */ /* 0x004fe20008400000 */
[----:B----4-:R-:W-:-:S05]  /*1360*/  I2FP.F32.U32 R2, UR31 ;  /* 0x0000001f00027c45 */ /* 0x010fca0008201000 */
[----:B------:R-:W2:Y:S01]  /*1370*/  F2I.U32.TRUNC.NTZ R3, R3 ;  /* 0x0000000300037305 */ /* 0x000ea2000020f000 */
[----:B---3--:R-:W-:-:S07]  /*1380*/  FMUL R2, R2, UR4 ;  /* 0x0000000402027c20 */ /* 0x008fce0008400000 */
[----:B------:R-:W3:Y:S01]  /*1390*/  F2I.U32.TRUNC.NTZ R2, R2 ;  /* 0x0000000200027305 */ /* 0x000ee2000020f000 */
[----:B--2---:R-:W-:Y:S02]  /*13a0*/  R2UR UR4, R3 ;  /* 0x00000000030472ca */ /* 0x004fe400000e0000 */
[----:B---3--:R-:W-:Y:S02]  /*13b0*/  R2UR UR6, R2 ;  /* 0x00000000020672ca */ /* 0x008fe400000e0000 */
[----:B------:R-:W-:-:S09]  /*13c0*/  PRMT R2, RZ, 0x7610, R2 ;  /* 0x00007610ff027816 */ /* 0x000fd20000000002 */
[----:B------:R-:W-:-:S04]  /*13d0*/  UIADD3 UR5, UPT, UPT, -UR4, URZ, URZ ;  /* 0x000000ff04057290 */ /* 0x000fc8000fffe1ff */
[----:B------:R-:W-:Y:S02]  /*13e0*/  UIMAD UR5, UR7, UR5, UR30 ;  /* 0x00000005070572a4 */ /* 0x000fe4000f8e021e */
[----:B------:R-:W-:-:S04]  /*13f0*/  UIADD3 UR4, UPT, UPT, -UR6, URZ, URZ ;  /* 0x000000ff06047290 */ /* 0x000fc8000fffe1ff */
[----:B------:R-:W-:Y:S01]  /*1400*/  IMAD.U32 R48, RZ, RZ, UR5 ;  /* 0x00000005ff307e24 */ /* 0x000fe2000f8e00ff */
[----:B------:R-:W-:-:S06]  /*1410*/  UIMAD UR4, UR8, UR4, UR31 ;  /* 0x00000004080472a4 */ /* 0x000fcc000f8e021f */
[----:B------:R-:W-:Y:S01]  /*1420*/  IMAD.U32 R47, RZ, RZ, UR4 ;  /* 0x00000004ff2f7e24 */ /* 0x000fe2000f8e00ff */
[----:B-1----:R-:W-:Y:S06]  /*1430*/  BRA.U UP5, `(.L_x_18) ;  /* 0x00000001052c7547 */ /* 0x002fec000b800000 */
[----:B------:R-:W-:Y:S02]  /*1440*/  R2UR UR4, R47 ;  /* 0x000000002f0472ca */ /* 0x000fe400000e0000 */
[----:B------:R-:W-:-:S11]  /*1450*/  R2UR UR6, R48 ;  /* 0x00000000300672ca */ /* 0x000fd600000e0000 */
[----:B------:R-:W-:-:S04]  /*1460*/  UISETP.NE.AND UP0, UPT, UR4, URZ, UPT ;  /* 0x000000ff0400728c */ /* 0x000fc8000bf05270 */
[----:B------:R-:W-:-:S04]  /*1470*/  UISETP.EQ.OR UP0, UPT, UR6, URZ, !UP0 ;  /* 0x000000ff0600728c */ /* 0x000fc8000c702670 */
[----:B------:R-:W-:Y:S02]  /*1480*/  USEL UR5, URZ, 0x1, !UP0 ;  /* 0x00000001ff057887 */ /* 0x000fe4000c000000 */
[----:B------:R-:W-:-:S04]  /*1490*/  UISETP.NE.AND UP0, UPT, UR4, URZ, UPT ;  /* 0x000000ff0400728c */ /* 0x000fc8000bf05270 */
[----:B------:R-:W-:Y:S02]  /*14a0*/  USEL UR4, URZ, 0x2, UP0 ;  /* 0x00000002ff047887 */ /* 0x000fe40008000000 */
[----:B------:R-:W-:-:S04]  /*14b0*/  UISETP.NE.AND UP0, UPT, UR6, 0x1, UPT ;  /* 0x000000010600788c */ /* 0x000fc8000bf05270 */
[----:B------:R-:W-:-:S04]  /*14c0*/  USEL UR4, UR4, 0x2, UP0 ;  /* 0x0000000204047887 */ /* 0x000fc80008000000 */
[----:B------:R-:W-:-:S06]  /*14d0*/  UIADD3 UR4, UPT, UPT, UR5, UR4, URZ ;  /* 0x0000000405047290 */ /* 0x000fcc000fffe0ff */
[----:B------:R-:W-:-:S07]  /*14e0*/  IMAD.U32 R2, RZ, RZ, UR4 ;  /* 0x00000004ff027e24 */ /* 0x000fce000f8e00ff */
.L_x_18:
[----:B------:R-:W1:Y:S01]  /*14f0*/  S2UR UR36, SR_CTAID.Z ;  /* 0x00000000002479c3 */ /* 0x000e620000002700 */
[----:B------:R-:W-:-:S09]  /*1500*/  UISETP.GE.AND UP0, UPT, UR19, 0x1, UPT ;  /* 0x000000011300788c */ /* 0x000fd2000bf06270 */
[----:B------:R-:W-:Y:S05]  /*1510*/  BRA.U !UP0, `(.L_x_19) ;  /* 0x0000000108d47547 */ /* 0x000fea000b800000 */
[----:B------:R-:W2:Y:S01]  /*1520*/  LDCU.128 UR12, c[0x0][0xb10] ;  /* 0x00016200ff0c77ac */ /* 0x000ea20008000c00 */
[----:B------:R-:W3:Y:S01]  /*1530*/  LDCU UR20, c[0x0][0xb0c] ;  /* 0x00016180ff1477ac */ /* 0x000ee20008000800 */
[----:B------:R-:W4:Y:S01]  /*1540*/  LDCU UR6, c[0x0][0x370] ;  /* 0x00006e00ff0677ac */ /* 0x000f220008000800 */
[----:B------:R-:W1:Y:S01]  /*1550*/  LDCU UR7, c[0x0][0x374] ;  /* 0x00006e80ff0777ac */ /* 0x000e620008000800 */
[----:B------:R-:W1:Y:S01]  /*1560*/  LDCU UR21, c[0x0][0xb20] ;  /* 0x00016400ff1577ac */ /* 0x000e620008000800 */
[----:B--2---:R-:W-:Y:S02]  /*1570*/  UIMAD.WIDE.U32 UR4, UR30, UR12, URZ ;  /* 0x0000000c1e0472a5 */ /* 0x004fe4000f8e00ff */
[----:B---3--:R-:W-:Y:S01]  /*1580*/  UISETP.NE.AND UP0, UPT, UR20, 0x1, UPT ;  /* 0x000000011400788c */ /* 0x008fe2000bf05270 */
[----:B------:R-:W2:Y:S01]  /*1590*/  LDCU.64 UR8, c[0x0][0xb28] ;  /* 0x00016500ff0877ac */ /* 0x000ea20008000a00 */
[----:B----4-:R-:W-:-:S03]  /*15a0*/  UIMAD.WIDE.U32 UR10, UR6, UR12, URZ ;  /* 0x0000000c060a72a5 */ /* 0x010fc6000f8e00ff */
[----:B------:R-:W-:Y:S01]  /*15b0*/  UMOV UR4, UR5 ;  /* 0x0000000500047c82 */ /* 0x000fe20008000000 */
[----:B------:R-:W-:Y:S02]  /*15c0*/  UISETP.NE.AND UP2, UPT, UR19, 0x1, UPT ;  /* 0x000000011300788c */ /* 0x000fe4000bf45270 */
[----:B------:R-:W-:Y:S01]  /*15d0*/  USHF.R.U32.HI UR4, URZ, UR13, UR4 ;  /* 0x0000000dff047299 */ /* 0x000fe20008011604 */
[----:B------:R-:W-:Y:S01]  /*15e0*/  UMOV UR10, UR11 ;  /* 0x0000000b000a7c82 */ /* 0x000fe20008000000 */
[----:B------:R-:W-:Y:S02]  /*15f0*/  UIMAD.WIDE.U32 UR16, UR31, UR15, URZ ;  /* 0x0000000f1f1072a5 */ /* 0x000fe4000f8e00ff */
[----:B------:R-:W-:Y:S02]  /*1600*/  USEL UR5, UR30, UR4, !UP0 ;  /* 0x000000041e057287 */ /* 0x000fe4000c000000 */
[----:B------:R-:W-:Y:S02]  /*1610*/  @UP0 USHF.R.U32.HI UR6, URZ, UR13, UR10 ;  /* 0x0000000dff060299 */ /* 0x000fe4000801160a */
[----:B------:R-:W-:-:S02]  /*1620*/  UISETP.NE.AND UP0, UPT, UR14, 0x1, UPT ;  /* 0x000000010e00788c */ /* 0x000fc4000bf05270 */
[----:B-1----:R-:W-:Y:S02]  /*1630*/  UIMAD.WIDE.U32 UR10, UR7, UR15, URZ ;  /* 0x0000000f070a72a5 */ /* 0x002fe4000f8e00ff */
[----:B--2---:R-:W-:Y:S01]  /*1640*/  UIMAD.WIDE.U32 UR12, UR6, UR8, URZ ;  /* 0x00000008060c72a5 */ /* 0x004fe2000f8e00ff */
[----:B------:R-:W-:Y:S02]  /*1650*/  UMOV UR4, UR17 ;  /* 0x0000001100047c82 */ /* 0x000fe40008000000 */
[----:B------:R-:W-:Y:S02]  /*1660*/  USHF.R.U32.HI UR4, URZ, UR21, UR4 ;  /* 0x00000015ff047299 */ /* 0x000fe40008011604 */
[----:B------:R-:W-:Y:S02]  /*1670*/  UMOV UR10, UR11 ;  /* 0x0000000b000a7c82 */ /* 0x000fe40008000000 */
[----:B------:R-:W-:Y:S01]  /*1680*/  UMOV UR12, UR13 ;  /* 0x0000000d000c7c82 */ /* 0x000fe20008000000 */
[----:B------:R-:W-:-:S02]  /*1690*/  @UP0 USHF.R.U32.HI UR7, URZ, UR21, UR10 ;  /* 0x00000015ff070299 */ /* 0x000fc4000801160a */
[----:B------:R-:W-:Y:S02]  /*16a0*/  USEL UR4, UR31, UR4, !UP0 ;  /* 0x000000041f047287 */ /* 0x000fe4000c000000 */
[----:B------:R-:W-:Y:S02]  /*16b0*/  UIMAD.WIDE.U32 UR10, UR7, UR8, URZ ;  /* 0x00000008070a72a5 */ /* 0x000fe4000f8e00ff */
[----:B------:R-:W-:Y:S02]  /*16c0*/  @UP2 USHF.R.U32.HI UR6, URZ, UR9, UR12 ;  /* 0x00000009ff062299 */ /* 0x000fe4000801160c */
[----:B------:R-:W-:-:S03]  /*16d0*/  UIMAD.WIDE.U32 UR12, UR4, UR8, URZ ;  /* 0x00000008040c72a5 */ /* 0x000fc6000f8e00ff */
[----:B------:R-:W-:Y:S02]  /*16e0*/  UMOV UR10, UR11 ;  /* 0x0000000b000a7c82 */ /* 0x000fe40008000000 */
[----:B------:R-:W-:Y:S02]  /*16f0*/  @UP2 USHF.R.U32.HI UR7, URZ, UR9, UR10 ;  /* 0x00000009ff072299 */ /* 0x000fe4000801160a */
[----:B------:R-:W-:Y:S02]  /*1700*/  UIMAD UR10, UR6, UR19, URZ ;  /* 0x00000013060a72a4 */ /* 0x000fe4000f8e02ff */
[----:B------:R-:W-:-:S04]  /*1710*/  UIMAD UR7, UR7, UR19, URZ ;  /* 0x00000013070772a4 */ /* 0x000fc8000f8e02ff */
[----:B------:R-:W-:-:S03]  /*1720*/  UISETP.GE.AND UP0, UPT, UR4, UR7, UPT ;  /* 0x000000070400728c */ /* 0x000fc6000bf06270 */
[----:B------:R-:W-:Y:S01]  /*1730*/  UMOV UR7, UR13 ;  /* 0x0000000d00077c82 */ /* 0x000fe20008000000 */
[----:B------:R-:W-:Y:S02]  /*1740*/  UISETP.GE.OR UP0, UPT, UR5, UR10, UP0 ;  /* 0x0000000a0500728c */ /* 0x000fe40008706670 */
[----:B------:R-:W-:Y:S02]  /*1750*/  UIMAD.WIDE.U32 UR10, UR5, UR8, URZ ;  /* 0x00000008050a72a5 */ /* 0x000fe4000f8e00ff */
[----:B------:R-:W-:Y:S02]  /*1760*/  USHF.R.U32.HI UR7, URZ, UR9, UR7 ;  /* 0x00000009ff077299 */ /* 0x000fe40008011607 */
[----:B------:R-:W-:Y:S02]  /*1770*/  UIADD3 UR10, UPT, UPT, -UR4, URZ, URZ ;  /* 0x000000ff040a7290 */ /* 0x000fe4000fffe1ff */
[----:B------:R-:W-:Y:S02]  /*1780*/  USEL UR7, UR4, UR7, !UP2 ;  /* 0x0000000704077287 */ /* 0x000fe4000d000000 */
[----:B------:R-:W-:Y:S01]  /*1790*/  UIMAD UR10, UR14, UR10, UR31 ;  /* 0x0000000a0e0a72a4 */ /* 0x000fe2000f8e021f */
[----:B------:R-:W-:Y:S01]  /*17a0*/  @!UP0 UMOV UR8, UR11 ;  /* 0x0000000b00088c82 */ /* 0x000fe20008000000 */
[----:B------:R-:W-:-:S02]  /*17b0*/  UIADD3 UR11, UPT, UPT, -UR5, URZ, URZ ;  /* 0x000000ff050b7290 */ /* 0x000fc4000fffe1ff */
[----:B------:R-:W-:Y:S02]  /*17c0*/  @!UP0 USHF.R.U32.HI UR8, URZ, UR9, UR8 ;  /* 0x00000009ff088299 */ /* 0x000fe40008011608 */
[----:B------:R-:W-:Y:S02]  /*17d0*/  UIADD3 UR9, UPT, UPT, -UR7, URZ, URZ ;  /* 0x000000ff07097290 */ /* 0x000fe4000fffe1ff */
[----:B------:R-:W-:Y:S02]  /*17e0*/  @!UP0 USEL UR8, UR5, UR8, !UP2 ;  /* 0x0000000805088287 */ /* 0x000fe4000d000000 */
[----:B------:R-:W-:Y:S02]  /*17f0*/  UIMAD UR9, UR19, UR9, UR4 ;  /* 0x00000009130972a4 */ /* 0x000fe4000f8e0204 */
[----:B------:R-:W-:Y:S02]  /*1800*/  @!UP0 UIADD3 UR7, UPT, UPT, UR7, -UR8, URZ ;  /* 0x8000000807078290 */ /* 0x000fe4000fffe0ff */
[----:B------:R-:W-:-:S02]  /*1810*/  @!UP0 UIMAD UR6, UR9, UR6, UR8 ;  /* 0x00000006090682a4 */ /* 0x000fc4000f8e0208 */
[----:B------:R-:W-:Y:S02]  /*1820*/  @!UP0 UIMAD UR4, UR7, UR19, UR5 ;  /* 0x00000013070482a4 */ /* 0x000fe4000f8e0205 */
[----:B------:R-:W-:Y:S02]  /*1830*/  UIMAD UR30, UR20, UR11, UR30 ;  /* 0x0000000b141e72a4 */ /* 0x000fe4000f8e021e */
[----:B------:R-:W-:Y:S01]  /*1840*/  UIMAD UR31, UR4, UR14, UR10 ;  /* 0x0000000e041f72a4 */ /* 0x000fe2000f8e020a */
[----:B------:R-:W-:Y:S02]  /*1850*/  @!UP0 UMOV UR5, UR6 ;  /* 0x0000000600058c82 */ /* 0x000fe40008000000 */
[----:B------:R-:W-:-:S12]  /*1860*/  UIMAD UR30, UR5, UR20, UR30 ;  /* 0x00000014051e72a4 */ /* 0x000fd8000f8e021e */
.L_x_19:
[----:B------:R-:W-:-:S09]  /*1870*/  UISETP.NE.AND UP0, UPT, UR22, 0x1, UPT ;  /* 0x000000011600788c */ /* 0x000fd2000bf05270 */
[----:B------:R-:W-:Y:S05]  /*1880*/  BRA.U UP0, `(.L_x_20) ;  /* 0x0000000100407547 */ /* 0x000fea000b800000 */
[----:B------:R-:W2:Y:S01]  /*1890*/  LDCU.128 UR8, c[0x0][0xb10] ;  /* 0x00016200ff0877ac */ /* 0x000ea20008000c00 */
[----:B------:R-:W3:Y:S01]  /*18a0*/  LDCU UR12, c[0x0][0xb0c] ;  /* 0x00016180ff0c77ac */ /* 0x000ee20008000800 */
[----:B------:R-:W4:Y:S01]  /*18b0*/  LDCU UR13, c[0x0][0xb20] ;  /* 0x00016400ff0d77ac */ /* 0x000f220008000800 */
[----:B--2---:R-:W-:Y:S02]  /*18c0*/  UIMAD.WIDE.U32 UR4, UR30, UR8, URZ ;  /* 0x000000081e0472a5 */ /* 0x004fe4000f8e00ff */
[----:B------:R-:W-:Y:S02]  /*18d0*/  UIMAD.WIDE.U32 UR6, UR31, UR11, URZ ;  /* 0x0000000b1f0672a5 */ /* 0x000fe4000f8e00ff */
[----:B---3--:R-:W-:Y:S02]  /*18e0*/  UISETP.NE.AND UP0, UPT, UR12, 0x1, UPT ;  /* 0x000000010c00788c */ /* 0x008fe4000bf05270 */
[----:B------:R-:W-:-:S03]  /*18f0*/  USHF.R.U32.HI UR5, URZ, UR9, UR5 ;  /* 0x00000009ff057299 */ /* 0x000fc60008011605 */
[----:B------:R-:W-:Y:S01]  /*1900*/  UMOV UR4, UR7 ;  /* 0x0000000700047c82 */ /* 0x000fe20008000000 */
[----:B------:R-:W-:Y:S02]  /*1910*/  USEL UR5, UR30, UR5, !UP0 ;  /* 0x000000051e057287 */ /* 0x000fe4000c000000 */
[----:B------:R-:W-:Y:S02]  /*1920*/  UISETP.NE.AND UP0, UPT, UR10, 0x1, UPT ;  /* 0x000000010a00788c */ /* 0x000fe4000bf05270 */
[----:B----4-:R-:W-:-:S04]  /*1930*/  USHF.R.U32.HI UR4, URZ, UR13, UR4 ;  /* 0x0000000dff047299 */ /* 0x010fc80008011604 */
[----:B------:R-:W-:-:S04]  /*1940*/  USEL UR4, UR31, UR4, !UP0 ;  /* 0x000000041f047287 */ /* 0x000fc8000c000000 */
[----:B------:R-:W-:Y:S02]  /*1950*/  UIADD3 UR6, UPT, UPT, UR5, -UR4, URZ ;  /* 0x8000000405067290 */ /* 0x000fe4000fffe0ff */
[----:B------:R-:W-:Y:S02]  /*1960*/  UIADD3 UR4, UPT, UPT, -UR5, UR4, URZ ;  /* 0x0000000405047290 */ /* 0x000fe4000fffe1ff */
[----:B------:R-:W-:Y:S02]  /*1970*/  UIMAD UR31, UR6, UR10, UR31 ;  /* 0x0000000a061f72a4 */ /* 0x000fe4000f8e021f */
[----:B------:R-:W-:-:S12]  /*1980*/  UIMAD UR30, UR4, UR12, UR30 ;  /* 0x0000000c041e72a4 */ /* 0x000fd8000f8e021e */
.L_x_20:
[----:B------:R-:W-:Y:S01]  /*1990*/  UISETP.NE.AND UP0, UPT, UR18, 0x2, UPT ;  /* 0x000000021200788c */ /* 0x000fe2000bf05270 */
[----:B------:R-:W-:Y:S09]  /*19a0*/  BRA.U !UP6, `(.L_x_21) ;  /* 0x000000010e0c7547 */ /* 0x000ff2000b800000 */
[----:B------:R-:W-:Y:S01]  /*19b0*/  UCGABAR_WAIT ;  /* 0x0000000000007dc7 */ /* 0x000fe20008000000 */
[----:B------:R-:W-:Y:S01]  /*19c0*/  CCTL.IVALL ;  /* 0x00000000ff00798f */ /* 0x000fe20002000000 */
[----:B------:R-:W-:Y:S05]  /*19d0*/  BRA `(.L_x_22) ;  /* 0x0000000000047947 */ /* 0x000fea0003800000 */
.L_x_21:
[----:B------:R-:W-:Y:S06]  /*19e0*/  BAR.SYNC.DEFER_BLOCKING 0x0 ;  /* 0x0000000000007b1d */ /* 0x000fec0000010000 */
.L_x_22:
[----:B------:R-:W-:Y:S05]  /*19f0*/  BRA.U UP0, `(.L_x_23) ;  /* 0x0000002500007547 */ /* 0x000fea000b800000 */
[----:B------:R-:W2:Y:S01]  /*1a00*/  LDCU UR6, c[0x0][0x38c] ;  /* 0x00007180ff0677ac */ /* 0x000ea20008000800 */
[----:B------:R-:W3:Y:S01]  /*1a10*/  S2UR UR7, SR_CgaCtaId ;  /* 0x00000000000779c3 */ /* 0x000ee20000008800 */
[----:B------:R-:W-:Y:S01]  /*1a20*/  PLOP3.LUT P1, PT, PT, PT, UP3, 0x80, 0x8 ;  /* 0x000000000008781c */ /* 0x000fe20003f2f038 */
[----:B------:R-:W-:Y:S01]  /*1a30*/  IMAD.MOV.U32 R12, RZ, RZ, 0x1 ;  /* 0x00000001ff0c7424 */ /* 0x000fe200078e00ff */
[----:B------:R-:W-:Y:S01]  /*1a40*/  UMOV UR13, 0x400 ;  /* 0x00000400000d7882 */ /* 0x000fe20000000000 */
[----:B------:R-:W-:Y:S01]  /*1a50*/  UISETP.NE.AND UP1, UPT, UR18, URZ, UPT ;  /* 0x000000ff1200728c */ /* 0x000fe2000bf25270 */
[----:B------:R-:W-:Y:S01]  /*1a60*/  ISETP.EQ.OR P2, PT, R0, RZ, P3 ;  /* 0x000000ff0000720c */ /* 0x000fe20001f42670 */
[----:B------:R-:W-:Y:S01]  /*1a70*/  USEL UR24, URZ, 0x1, UP4 ;  /* 0x00000001ff187887 */ /* 0x000fe2000a000000 */
[----:B------:R-:W-:Y:S02]  /*1a80*/  PLOP3.LUT P1, PT, P1, PT, PT, 0x8, 0x80 ;  /* 0x000000000080781c */ /* 0x000fe40000f2e170 */
[----:B------:R-:W-:Y:S01]  /*1a90*/  CS2R R10, SRZ ;  /* 0x00000000000a7805 */ /* 0x000fe2000001ff00 */
[----:B------:R-:W-:Y:S01]  /*1aa0*/  IMAD.MOV.U32 R9, RZ, RZ, RZ ;  /* 0x000000ffff097224 */ /* 0x000fe200078e00ff */
[----:B------:R-:W4:Y:S01]  /*1ab0*/  LDCU UR39, c[0x0][0x370] ;  /* 0x00006e00ff2777ac */ /* 0x000f220008000800 */
[----:B------:R-:W-:Y:S01]  /*1ac0*/  IMAD.MOV.U32 R8, RZ, RZ, 0x1 ;  /* 0x00000001ff087424 */ /* 0x000fe200078e00ff */
[----:B------:R-:W1:Y:S01]  /*1ad0*/  LDCU.64 UR28, c[0x0][0x348] ;  /* 0x00006900ff1c77ac */ /* 0x000e620008000a00 */
[----:B--2---:R-:W-:-:S02]  /*1ae0*/  UIADD3 UR5, UPT, UPT, UR6, 0xf, URZ ;  /* 0x0000000f06057890 */ /* 0x004fc4000fffe0ff */
[----:B------:R-:W-:Y:S02]  /*1af0*/  UIADD3 UR45, UPT, UPT, UR6, 0x1e, URZ ;  /* 0x0000001e062d7890 */ /* 0x000fe4000fffe0ff */
[----:B------:R-:W-:Y:S02]  /*1b00*/  USHF.R.S32.HI UR4, URZ, 0x1f, UR5 ;  /* 0x0000001fff047899 */ /* 0x000fe40008011405 */
[----:B---3--:R-:W-:Y:S02]  /*1b10*/  USHF.L.U32 UR25, UR7, 0xb, URZ ;  /* 0x0000000b07197899 */ /* 0x008fe400080006ff */
[----:B------:R-:W-:Y:S02]  /*1b20*/  ULEA.HI UR4, UR4, UR5, URZ, 0x4 ;  /* 0x0000000504047291 */ /* 0x000fe4000f8f20ff */
[----:B------:R-:W-:Y:S02]  /*1b30*/  UIADD3 UR5, UPT, UPT, UR6, -0x1, URZ ;  /* 0xffffffff06057890 */ /* 0x000fe4000fffe0ff */
[----:B------:R-:W-:-:S02]  /*1b40*/  USHF.R.S32.HI UR41, URZ, 0x4, UR4 ;  /* 0x00000004ff297899 */ /* 0x000fc40008011404 */
[----:B------:R-:W-:Y:S02]  /*1b50*/  UISETP.GE.U32.AND UP2, UPT, UR5, -0x1f, UPT ;  /* 0xffffffe10500788c */ /* 0x000fe4000bf46070 */
[----:B------:R-:W-:Y:S02]  /*1b60*/  UISETP.LT.U32.AND UP0, UPT, UR41, 0x22, UPT ;  /* 0x000000222900788c */ /* 0x000fe4000bf01070 */
[----:B------:R-:W-:Y:S02]  /*1b70*/  USHF.L.U32 UR44, UR7, 0x6, URZ ;  /* 0x00000006072c7899 */ /* 0x000fe400080006ff */
[----:B------:R-:W-:Y:S02]  /*1b80*/  USEL UR40, UR41, 0x22, UP0 ;  /* 0x0000002229287887 */ /* 0x000fe40008000000 */
[----:B------:R-:W-:Y:S02]  /*1b90*/  ULOP3.LUT UR25, UR25, 0x800, URZ, 0xc0, !UPT ;  /* 0x0000080019197892 */ /* 0x000fe4000f8ec0ff */
[----:B------:R-:W-:-:S02]  /*1ba0*/  UIADD3 UR21, UPT, UPT, UR40, -0x1, URZ ;  /* 0xffffffff28157890 */ /* 0x000fc4000fffe0ff */
[----:B------:R-:W-:Y:S02]  /*1bb0*/  ULEA UR13, UR7, UR13, 0x18 ;  /* 0x0000000d070d7291 */ /* 0x000fe4000f8ec0ff */
[----:B------:R-:W-:Y:S01]  /*1bc0*/  @UP2 UIADD3 UR21, UPT, UPT, UR40, URZ, URZ ;  /* 0x000000ff28152290 */ /* 0x000fe2000fffe0ff */
[----:B------:R-:W2:Y:S01]  /*1bd0*/  LDCU UR38, c[0x0][0x374] ;  /* 0x00006e80ff2677ac */ /* 0x000ea20008000800 */
[----:B------:R-:W-:Y:S02]  /*1be0*/  ULOP3.LUT UR44, UR44, 0x40, URZ, 0xc0, !UPT ;  /* 0x000000402c2c7892 */ /* 0x000fe4000f8ec0ff */
[----:B------:R-:W-:Y:S02]  /*1bf0*/  USEL UR24, UR24, 0x2, UP1 ;  /* 0x0000000218187887 */ /* 0x000fe40008800000 */
[----:B------:R-:W-:Y:S02]  /*1c00*/  UIADD3 UR25, UPT, UPT, UR13, 0x15600, UR25 ;  /* 0x000156000d197890 */ /* 0x000fe4000fffe019 */
[----:B------:R-:W-:-:S02]  /*1c10*/  UIADD3 UR43, UPT, UPT, UR41, -UR40, URZ ;  /* 0x80000028292b7290 */ /* 0x000fc4000fffe0ff */
[----:B------:R-:W-:Y:S01]  /*1c20*/  UIADD3 UR21, UPT, UPT, UR21, 0x1, URZ ;  /* 0x0000000115157890 */ /* 0x000fe2000fffe0ff */
[----:B-1--4-:R-:W-:-:S11]  /*1c30*/  UMOV UR5, URZ ;  /* 0x000000ff00057c82 */ /* 0x012fd60008000000 */
.L_x_43:
[----:B------:R-:W1:Y:S02]  /*1c40*/  S2UR UR4, SR_CgaCtaId ;  /* 0x00000000000479c3 */ /* 0x000e640000008800 */
[----:B-1----:R-:W-:-:S09]  /*1c50*/  UISETP.NE.AND UP0, UPT, UR4, URZ, UPT ;  /* 0x000000ff0400728c */ /* 0x002fd2000bf05270 */
[----:B------:R-:W-:Y:S05]  /*1c60*/  BRA.U UP0, `(.L_x_24) ;  /* 0x0000000100287547 */ /* 0x000fea000b800000 */
[----:B------:R-:W-:Y:S02]  /*1c70*/  LEA R0, R9, UR13, 0x3 ;  /* 0x0000000d09007c11 */ /* 0x000fe4000f8e18ff */
[----:B------:R-:W-:-:S04]  /*1c80*/  SHF.L.U32 R2, R8, 0x1f, RZ ;  /* 0x0000001f08027819 */ /* 0x000fc800000006ff */
[----:B------:R-:W1:Y:S02]  /*1c90*/  SYNCS.PHASECHK.TRANS64.TRYWAIT P0, [R0+URZ+0x2e0], R2 ;  /* 0x0002e002000075a7 */ /* 0x000e6400080011ff */
[----:B-1----:R-:W-:Y:S05]  /*1ca0*/  @!P0 BRA `(.L_x_25) ;  /* 0x0000007c00388947 */ /* 0x002fea0003800000 */
.L_x_169:
[----:B------:R-:W-:Y:S01]  /*1cb0*/  VIADD R9, R9, 0x1 ;  /* 0x0000000109097836 */ /* 0x000fe20000000000 */
[----:B------:R1:W-:Y:S04]  /*1cc0*/  SYNCS.ARRIVE.TRANS64.A1T0 RZ, [R0+URZ+0x2d0], RZ ;  /* 0x0002d0ff00ff79a7 */ /* 0x0003e800081000ff */
[----:B------:R-:W-:-:S04]  /*1cd0*/  ISETP.NE.AND P0, PT, R9, 0x2, PT ;  /* 0x000000020900780c */ /* 0x000fc80003f05270 */
[----:B------:R-:W-:Y:S02]  /*1ce0*/  SEL R9, R9, RZ, P0 ;  /* 0x000000ff09097207 */ /* 0x000fe40000000000 */
[----:B-1----:R-:W-:-:S04]  /*1cf0*/  SEL R0, RZ, 0x1, P0 ;  /* 0x00000001ff007807 */ /* 0x002fc80000000000 */
[----:B------:R-:W-:-:S07]  /*1d00*/  LOP3.LUT R8, R8, R0, RZ, 0x3c, !PT ;  /* 0x0000000008087212 */ /* 0x000fce00078e3cff */
.L_x_24:
[----:B------:R-:W-:Y:S01]  /*1d10*/  ULEA UR4, UR5, UR13, 0x3 ;  /* 0x0000000d05047291 */ /* 0x000fe2000f8e18ff */
[----:B------:R-:W-:Y:S01]  /*1d20*/  SHF.L.U32 R0, R12, 0x1f, RZ ;  /* 0x0000001f0c007819 */ /* 0x000fe200000006ff */
[----:B------:R-:W-:Y:S02]  /*1d30*/  UISETP.GE.U32.AND UP0, UPT, UR45, 0x1f, UPT ;  /* 0x0000001f2d00788c */ /* 0x000fe4000bf06070 */
[----:B------:R-:W-:Y:S02]  /*1d40*/  USHF.L.U32 UR35, UR30, 0x6, URZ ;  /* 0x000000061e237899 */ /* 0x000fe400080006ff */
[----:B------:R-:W-:Y:S01]  /*1d50*/  ULEA UR19, UR31, UR44, 0x7 ;  /* 0x0000002c1f137291 */ /* 0x000fe2000f8e38ff */
[----:B------:R-:W-:Y:S02]  /*1d60*/  UMOV UR6, URZ ;  /* 0x000000ff00067c82 */ /* 0x000fe40008000000 */
[----:B------:R1:W3:Y:S02]  /*1d70*/  SYNCS.PHASECHK.TRANS64.TRYWAIT P0, [UR4+0x110], R0 ;  /* 0x00011000ff0075a7 */ /* 0x0002e40008001104 */
[----:B------:R-:W-:Y:S07]  /*1d80*/  BRA.U !UP0, `(.L_x_26) ;  /* 0x0000000108b87547 */ /* 0x000fee000b800000 */
[----:B------:R-:W-:Y:S01]  /*1d90*/  UMOV UR10, URZ ;  /* 0x000000ff000a7c82 */ /* 0x000fe20008000000 */
[----:B------:R-:W-:-:S05]  /*1da0*/  UMOV UR4, UR5 ;  /* 0x0000000500047c82 */ /* 0x000fca0008000000 */
.L_x_32:
[----:B------:R-:W-:Y:S01]  /*1db0*/  ULEA UR33, UR4, UR13, 0x3 ;  /* 0x0000000d04217291 */ /* 0x000fe2000f8e18ff */
[----:B---3--:R-:W-:Y:S01]  /*1dc0*/  @!P3 MOV R2, 0x1800 ;  /* 0x000018000002b802 */ /* 0x008fe20000000f00 */
[----:B-1-34-:R-:W-:Y:S10]  /*1dd0*/  @P0 BRA `(.L_x_27) ;  /* 0x00000000000c0947 */ /* 0x01aff40003800000 */
[----:B------:R-:W-:-:S04]  /*1de0*/  SHF.L.U32 R3, R12, 0x1f, RZ ;  /* 0x0000001f0c037819 */ /* 0x000fc800000006ff */
[----:B------:R-:W3:Y:S02]  /*1df0*/  SYNCS.PHASECHK.TRANS64.TRYWAIT P0, [UR33+0x110], R3 ;  /* 0x00011003ff0075a7 */ /* 0x000ee40008001121 */
[----:B---3--:R-:W-:Y:S05]  /*1e00*/  @!P0 BRA `(.L_x_28) ;  /* 0x0000007800f48947 */ /* 0x008fea0003800000 */
.L_x_27:
[----:B------:R3:W-:Y:S01]  /*1e10*/  @!P3 SYNCS.ARRIVE.TRANS64 RZ, [UR33], R2 ;  /* 0x00000002ffffb9a7 */ /* 0x0007e20008000021 */
[----:B------:R-:W-:-:S04]  /*1e20*/  ULOP3.LUT UR5, UR24, 0x2, URZ, 0xfc, !UPT ;  /* 0x0000000218057892 */ /* 0x000fc8000f8efcff */
[----:B------:R-:W-:-:S09]  /*1e30*/  UISETP.NE.AND UP0, UPT, UR5, 0x2, UPT ;  /* 0x000000020500788c */ /* 0x000fd2000bf05270 */
[----:B------:R-:W-:Y:S05]  /*1e40*/  BRA.U UP0, `(.L_x_29) ;  /* 0x0000000100047547 */ /* 0x000fea000b800000 */
[----:B--2---:R-:W-:Y:S05]  /*1e50*/  BPT.TRAP 0x1 ;  /* 0x000000040000795c */ /* 0x004fea0000300000 */
.L_x_29:
[----:B------:R-:W-:Y:S04]  /*1e60*/  BSSY.RECONVERGENT B0, `(.L_x_30) ;  /* 0x0000003000007945 */ /* 0x000fe80003800200 */
[----:B------:R-:W-:Y:S05]  /*1e70*/  @P2 BRA `(.L_x_31) ;  /* 0x0000000000042947 */ /* 0x000fea0003800000 */
[----:B--2---:R-:W-:Y:S05]  /*1e80*/  BPT.TRAP 0x1 ;  /* 0x000000040000795c */ /* 0x004fea0000300000 */
.L_x_31:
[----:B--2---:R-:W-:Y:S05]  /*1e90*/  BSYNC.RECONVERGENT B0 ;  /* 0x0000000000007941 */ /* 0x004fea0003800200 */
.L_x_30:
[----:B------:R-:W-:Y:S02]  /*1ea0*/  UIADD3 UR5, UPT, UPT, UR4, 0x1, URZ ;  /* 0x0000000104057890 */ /* 0x000fe4000fffe0ff */
[----:B------:R-:W-:Y:S02]  /*1eb0*/  USHF.L.U32 UR34, UR10, 0x4, URZ ;  /* 0x000000040a227899 */ /* 0x000fe400080006ff */
[----:B------:R-:W-:Y:S02]  /*1ec0*/  UISETP.NE.AND UP0, UPT, UR5, 0x22, UPT ;  /* 0x000000220500788c */ /* 0x000fe4000bf05270 */
[----:B------:R-:W-:Y:S02]  /*1ed0*/  UIADD3 UR10, UPT, UPT, UR10, 0x1, URZ ;  /* 0x000000010a0a7890 */ /* 0x000fe4000fffe0ff */
[----:B------:R-:W-:Y:S02]  /*1ee0*/  USEL UR7, URZ, 0x1, UP0 ;  /* 0x00000001ff077887 */ /* 0x000fe40008000000 */
[----:B------:R-:W-:-:S02]  /*1ef0*/  USEL UR5, UR5, URZ, UP0 ;  /* 0x000000ff05057287 */ /* 0x000fc40008000000 */
[----:B------:R-:W-:Y:S02]  /*1f00*/  ULEA UR32, UR4, UR13, 0xb ;  /* 0x0000000d04207291 */ /* 0x000fe4000f8e58ff */
[----:B------:R-:W-:Y:S01]  /*1f10*/  ULEA UR6, UR5, UR13, 0x3 ;  /* 0x0000000d05067291 */ /* 0x000fe2000f8e18ff */
[----:B------:R-:W-:Y:S01]  /*1f20*/  LOP3.LUT R12, R12, UR7, RZ, 0x3c, !PT ;  /* 0x000000070c0c7c12 */ /* 0x000fe2000f8e3cff */
[----:B------:R-:W-:Y:S02]  /*1f30*/  UIADD3 UR8, UP1, UPT, UR28, 0x80, URZ ;  /* 0x000000801c087890 */ /* 0x000fe4000ff3e0ff */
[----:B------:R-:W-:Y:S01]  /*1f40*/  UIADD3 UR32, UPT, UPT, UR32, 0x4600, URZ ;  /* 0x0000460020207890 */ /* 0x000fe2000fffe0ff */
[----:B-1----:R-:W-:Y:S01]  /*1f50*/  SHF.L.U32 R0, R12, 0x1f, RZ ;  /* 0x0000001f0c007819 */ /* 0x002fe200000006ff */
[----:B------:R-:W-:Y:S02]  /*1f60*/  UIADD3.X UR9, UPT, UPT, URZ, UR29, URZ, UP1, !UPT ;  /* 0x0000001dff097290 */ /* 0x000fe40008ffe4ff */
[----:B------:R-:W-:Y:S01]  /*1f70*/  ULEA UR16, UR4, UR25, 0xc ;  /* 0x0000001904107291 */ /* 0x000fe2000f8e60ff */
[----:B------:R4:W1:Y:S01]  /*1f80*/  SYNCS.PHASECHK.TRANS64.TRYWAIT P0, [UR6+0x110], R0 ;  /* 0x00011000ff0075a7 */ /* 0x0008620008001106 */
[----:B------:R-:W-:Y:S01]  /*1f90*/  UIADD3 UR6, UP0, UPT, UR28, 0x180, URZ ;  /* 0x000001801c067890 */ /* 0x000fe2000ff1e0ff */
[----:B------:R-:W-:Y:S01]  /*1fa0*/  UMOV UR14, 0x0 ;  /* 0x00000000000e7882 */ /* 0x000fe20000000000 */
[----:B------:R-:W-:-:S02]  /*1fb0*/  UMOV UR15, 0x10000000 ;  /* 0x10000000000f7882 */ /* 0x000fc40000000000 */
[----:B------:R-:W-:Y:S01]  /*1fc0*/  UIADD3.X UR7, UPT, UPT, URZ, UR29, URZ, UP0, !UPT ;  /* 0x0000001dff077290 */ /* 0x000fe200087fe4ff */
[----:B------:R-:W-:Y:S01]  /*1fd0*/  UTMALDG.3D [UR32], [UR8], desc[UR14] ;  /* 0x00000e20080075b4 */ /* 0x000fe20008011000 */
[----:B------:R-:W-:Y:S01]  /*1fe0*/  UISETP.NE.AND UP0, UPT, UR10, UR21, UPT ;  /* 0x000000150a00728c */ /* 0x000fe2000bf05270 */
[----:B------:R-:W-:Y:S01]  /*1ff0*/  UMOV UR4, 0x30000 ;  /* 0x0003000000047882 */ /* 0x000fe20000000000 */
[----:B------:R-:W-:Y:S01]  /*2000*/  UMOV UR20, UR36 ;  /* 0x0000002400147c82 */ /* 0x000fe20008000000 */
[----:B------:R-:W-:Y:S01]  /*2010*/  UMOV UR17, UR33 ;  /* 0x0000002100117c82 */ /* 0x000fe20008000000 */
[----:B------:R-:W-:-:S03]  /*2020*/  UMOV UR18, UR34 ;  /* 0x0000002200127c82 */ /* 0x000fc60008000000 */
[----:B------:R2:W-:Y:S02]  /*2030*/  UTMALDG.3D.MULTICAST [UR16], [UR6], UR4, desc[UR14] ;  /* 0x00000e10060073b4 */ /* 0x0005e40008011804 */
[----:B--2---:R-:W-:Y:S01]  /*2040*/  UMOV UR6, UR21 ;  /* 0x0000001500067c82 */ /* 0x004fe20008000000 */
[----:B------:R-:W-:Y:S01]  /*2050*/  UMOV UR4, UR5 ;  /* 0x0000000500047c82 */ /* 0x000fe20008000000 */
[----:B------:R-:W-:Y:S05]  /*2060*/  BRA.U UP0, `(.L_x_32) ;  /* 0xfffffffd00507547 */ /* 0x000fea000b83ffff */
.L_x_26:
[----:B------:R-:W-:Y:S01]  /*2070*/  ULEA UR4, UR5, UR13, 0x3 ;  /* 0x0000000d05047291 */ /* 0x000fe2000f8e18ff */
[----:B-1--4-:R-:W-:Y:S01]  /*2080*/  SHF.L.U32 R0, R12, 0x1f, RZ ;  /* 0x0000001f0c007819 */ /* 0x012fe200000006ff */
[----:B------:R-:W-:Y:S01]  /*2090*/  @!P1 SYNCS.ARRIVE.TRANS64.A1T0 RZ, [UR13+0x268], RZ ;  /* 0x000268ffffff99a7 */ /* 0x000fe2000810000d */
[----:B------:R-:W-:-:S06]  /*20a0*/  UISETP.GT.AND UP0, UPT, UR41, UR40, UPT ;  /* 0x000000282900728c */ /* 0x000fcc000bf04270 */
[----:B---3--:R1:W3:Y:S03]  /*20b0*/  SYNCS.PHASECHK.TRANS64.TRYWAIT P0, [UR4+0x110], R0 ;  /* 0x00011000ff0075a7 */ /* 0x0082e60008001104 */
[----:B------:R-:W-:Y:S05]  /*20c0*/  BRA.U !UP0, `(.L_x_33) ;  /* 0x0000000108bc7547 */ /* 0x000fea000b800000 */
[----:B------:R-:W-:Y:S01]  /*20d0*/  UIADD3 UR26, UPT, UPT, UR43, UR6, URZ ;  /* 0x000000062b1a7290 */ /* 0x000fe2000fffe0ff */
[----:B------:R-:W-:-:S11]  /*20e0*/  UMOV UR4, UR5 ;  /* 0x0000000500047c82 */ /* 0x000fd60008000000 */
.L_x_39:
[----:B------:R-:W-:Y:S01]  /*20f0*/  ULEA UR9, UR4, UR13, 0x3 ;  /* 0x0000000d04097291 */ /* 0x000fe2000f8e18ff */
[----:B---3--:R-:W-:Y:S01]  /*2100*/  @!P3 MOV R2, 0x1800 ;  /* 0x000018000002b802 */ /* 0x008fe20000000f00 */
[----:B-1-3--:R-:W-:Y:S10]  /*2110*/  @P0 BRA `(.L_x_34) ;  /* 0x00000000000c0947 */ /* 0x00aff40003800000 */
[----:B------:R-:W-:-:S04]  /*2120*/  SHF.L.U32 R3, R12, 0x1f, RZ ;  /* 0x0000001f0c037819 */ /* 0x000fc800000006ff */
[----:B------:R-:W3:Y:S02]  /*2130*/  SYNCS.PHASECHK.TRANS64.TRYWAIT P0, [UR9+0x110], R3 ;  /* 0x00011003ff0075a7 */ /* 0x000ee40008001109 */
[----:B---3--:R-:W-:Y:S05]  /*2140*/  @!P0 BRA `(.L_x_35) ;  /* 0x00000078003c8947 */ /* 0x008fea0003800000 */
.L_x_34:
[----:B------:R3:W-:Y:S01]  /*2150*/  @!P3 SYNCS.ARRIVE.TRANS64 RZ, [UR9], R2 ;  /* 0x00000002ffffb9a7 */ /* 0x0007e20008000009 */
[----:B------:R-:W-:-:S04]  /*2160*/  ULOP3.LUT UR5, UR24, 0x2, URZ, 0xfc, !UPT ;  /* 0x0000000218057892 */ /* 0x000fc8000f8efcff */
[----:B------:R-:W-:-:S09]  /*2170*/  UISETP.NE.AND UP0, UPT, UR5, 0x2, UPT ;  /* 0x000000020500788c */ /* 0x000fd2000bf05270 */
[----:B------:R-:W-:Y:S05]  /*2180*/  BRA.U UP0, `(.L_x_36) ;  /* 0x0000000100047547 */ /* 0x000fea000b800000 */
[----:B--2---:R-:W-:Y:S05]  /*2190*/  BPT.TRAP 0x1 ;  /* 0x000000040000795c */ /* 0x004fea0000300000 */
.L_x_36:
[----:B------:R-:W-:Y:S04]  /*21a0*/  BSSY.RECONVERGENT B0, `(.L_x_37) ;  /* 0x0000003000007945 */ /* 0x000fe80003800200 */
[----:B------:R-:W-:Y:S05]  /*21b0*/  @P2 BRA `(.L_x_38) ;  /* 0x0000000000042947 */ /* 0x000fea0003800000 */
[----:B--2---:R-:W-:Y:S05]  /*21c0*/  BPT.TRAP 0x1 ;  /* 0x000000040000795c */ /* 0x004fea0000300000 */
.L_x_38:
[----:B--2---:R-:W-:Y:S05]  /*21d0*/  BSYNC.RECONVERGENT B0 ;  /* 0x0000000000007941 */ /* 0x004fea0003800200 */
.L_x_37:
[----:B------:R-:W-:Y:S02]  /*21e0*/  UIADD3 UR5, UPT, UPT, UR4, 0x1, URZ ;  /* 0x0000000104057890 */ /* 0x000fe4000fffe0ff */
[----:B------:R-:W-:Y:S02]  /*21f0*/  UIADD3 UR14, UP1, UPT, UR28, 0x80, URZ ;  /* 0x000000801c0e7890 */ /* 0x000fe4000ff3e0ff */
[----:B------:R-:W-:Y:S02]  /*2200*/  UISETP.NE.AND UP0, UPT, UR5, 0x22, UPT ;  /* 0x000000220500788c */ /* 0x000fe4000bf05270 */
[----:B------:R-:W-:Y:S02]  /*2210*/  USHF.L.U32 UR10, UR6, 0x4, URZ ;  /* 0x00000004060a7899 */ /* 0x000fe400080006ff */
[----:B------:R-:W-:Y:S02]  /*2220*/  USEL UR8, URZ, 0x1, UP0 ;  /* 0x00000001ff087887 */ /* 0x000fe40008000000 */
[----:B------:R-:W-:-:S02]  /*2230*/  USEL UR5, UR5, URZ, UP0 ;  /* 0x000000ff05057287 */ /* 0x000fc40008000000 */
[----:B------:R-:W-:Y:S02]  /*2240*/  UIADD3 UR22, UP0, UPT, UR28, 0x180, URZ ;  /* 0x000001801c167890 */ /* 0x000fe4000ff1e0ff */
[----:B------:R-:W-:Y:S01]  /*2250*/  LOP3.LUT R12, R12, UR8, RZ, 0x3c, !PT ;  /* 0x000000080c0c7c12 */ /* 0x000fe2000f8e3cff */
[----:B------:R-:W-:Y:S02]  /*2260*/  ULEA UR8, UR4, UR13, 0xb ;  /* 0x0000000d04087291 */ /* 0x000fe4000f8e58ff */
[----:B------:R-:W-:Y:S01]  /*2270*/  ULEA UR7, UR5, UR13, 0x3 ;  /* 0x0000000d05077291 */ /* 0x000fe2000f8e18ff */
[----:B-1----:R-:W-:Y:S01]  /*2280*/  SHF.L.U32 R0, R12, 0x1f, RZ ;  /* 0x0000001f0c007819 */ /* 0x002fe200000006ff */
[----:B------:R-:W-:Y:S02]  /*2290*/  UIADD3 UR8, UPT, UPT, UR8, 0x4600, URZ ;  /* 0x0000460008087890 */ /* 0x000fe4000fffe0ff */
[----:B------:R-:W-:Y:S02]  /*22a0*/  UIADD3.X UR15, UPT, UPT, URZ, UR29, URZ, UP1, !UPT ;  /* 0x0000001dff0f7290 */ /* 0x000fe40008ffe4ff */
[----:B------:R-:W-:-:S02]  /*22b0*/  ULEA UR16, UR4, UR25, 0xc ;  /* 0x0000001904107291 */ /* 0x000fc4000f8e60ff */
[----:B------:R-:W-:Y:S01]  /*22c0*/  UIADD3.X UR23, UPT, UPT, URZ, UR29, URZ, UP0, !UPT ;  /* 0x0000001dff177290 */ /* 0x000fe200087fe4ff */
[----:B------:R4:W1:Y:S01]  /*22d0*/  SYNCS.PHASECHK.TRANS64.TRYWAIT P0, [UR7+0x110], R0 ;  /* 0x00011000ff0075a7 */ /* 0x0008620008001107 */
[----:B------:R-:W-:Y:S01]  /*22e0*/  UMOV UR30, 0x0 ;  /* 0x00000000001e7882 */ /* 0x000fe20000000000 */
[----:B------:R-:W-:Y:S01]  /*22f0*/  UMOV UR31, 0x10000000 ;  /* 0x10000000001f7882 */ /* 0x000fe20000000000 */
[----:B------:R-:W-:Y:S01]  /*2300*/  UMOV UR11, UR35 ;  /* 0x00000023000b7c82 */ /* 0x000fe20008000000 */
[----:B------:R-:W-:Y:S01]  /*2310*/  UMOV UR12, UR36 ;  /* 0x00000024000c7c82 */ /* 0x000fe20008000000 */
[----:B------:R-:W-:Y:S01]  /*2320*/  UMOV UR7, 0x30000 ;  /* 0x0003000000077882 */ /* 0x000fe20000000000 */
[----:B------:R-:W-:Y:S01]  /*2330*/  UMOV UR20, UR36 ;  /* 0x0000002400147c82 */ /* 0x000fe20008000000 */
[----:B------:R-:W-:Y:S01]  /*2340*/  UMOV UR17, UR9 ;  /* 0x0000000900117c82 */ /* 0x000fe20008000000 */
[----:B------:R-:W-:Y:S01]  /*2350*/  UMOV UR18, UR10 ;  /* 0x0000000a00127c82 */ /* 0x000fe20008000000 */
[----:B------:R4:W-:Y:S01]  /*2360*/  UTMALDG.3D [UR8], [UR14], desc[UR30] ;  /* 0x00001e080e0075b4 */ /* 0x0009e20008011000 */
[----:B------:R-:W-:Y:S01]  /*2370*/  UIADD3 UR6, UPT, UPT, UR6, 0x1, URZ ;  /* 0x0000000106067890 */ /* 0x000fe2000fffe0ff */
[----:B------:R-:W-:-:S03]  /*2380*/  UMOV UR4, UR5 ;  /* 0x0000000500047c82 */ /* 0x000fc60008000000 */
[----:B------:R-:W-:Y:S01]  /*2390*/  UISETP.NE.AND UP0, UPT, UR6, UR26, UPT ;  /* 0x0000001a0600728c */ /* 0x000fe2000bf05270 */
[----:B------:R4:W-:Y:S08]  /*23a0*/  UTMALDG.3D.MULTICAST [UR16], [UR22], UR7, desc[UR30] ;  /* 0x00001e10160073b4 */ /* 0x0009f00008011807 */
[----:B----4-:R-:W-:Y:S05]  /*23b0*/  BRA.U UP0, `(.L_x_39) ;  /* 0xfffffffd004c7547 */ /* 0x010fea000b83ffff */
.L_x_33:
[C---:B------:R-:W-:Y:S01]  /*23c0*/  LEA R3, R11.reuse, UR13, 0x3 ;  /* 0x0000000d0b037c11 */ /* 0x040fe2000f8e18ff */
[----:B------:R-:W-:Y:S01]  /*23d0*/  NOP ;  /* 0x0000000000007918 */ /* 0x000fe20000000000 */
[----:B-1----:R-:W-:Y:S02]  /*23e0*/  SHF.L.U32 R0, R10, 0x1f, RZ ;  /* 0x0000001f0a007819 */ /* 0x002fe400000006ff */
[----:B------:R-:W-:Y:S02]  /*23f0*/  LEA R4, R11, UR13, 0x4 ;  /* 0x0000000d0b047c11 */ /* 0x000fe4000f8e20ff */
[----:B---3--:R-:W1:Y:S02]  /*2400*/  SYNCS.PHASECHK.TRANS64.TRYWAIT P0, [R3+URZ+0x270], R0 ;  /* 0x00027000030075a7 */ /* 0x008e6400080011ff */
[----:B-1----:R-:W-:Y:S05]  /*2410*/  @!P0 BRA `(.L_x_40) ;  /* 0x0000007400a08947 */ /* 0x002fea0003800000 */
.L_x_172:
[----:B------:R-:W3:Y:S01]  /*2420*/  LDS.128 R4, [R4+0x300] ;  /* 0x0003000004047984 */ /* 0x000ee20000000c00 */
[----:B------:R-:W-:Y:S01]  /*2430*/  UISETP.GE.AND UP0, UPT, UR42, 0x1, UPT ;  /* 0x000000012a00788c */ /* 0x000fe2000bf06270 */
[----:B------:R-:W-:Y:S01]  /*2440*/  @!PT LDS RZ, [RZ] ;  /* 0x00000000fffff984 */ /* 0x000fe20000000800 */
[----:B------:R-:W-:Y:S01]  /*2450*/  @!PT LDS RZ, [RZ] ;  /* 0x00000000fffff984 */ /* 0x000fe20000000800 */
[----:B------:R-:W-:Y:S01]  /*2460*/  @!PT LDS RZ, [RZ] ;  /* 0x00000000fffff984 */ /* 0x000fe20000000800 */
[----:B------:R-:W-:Y:S01]  /*2470*/  @!PT LDS RZ, [RZ] ;  /* 0x00000000fffff984 */ /* 0x000fe20000000800 */
[----:B------:R4:W-:Y:S06]  /*2480*/  MEMBAR.ALL.CTA ;  /* 0x0000000000007992 */ /* 0x0009ec0000008000 */
[----:B----4-:R-:W4:Y:S01]  /*2490*/  FENCE.VIEW.ASYNC.S ;  /* 0x00000000000073c6 */ /* 0x010f220000000000 */
[----:B---3--:R-:W-:-:S13]  /*24a0*/  LOP3.LUT P0, RZ, R6, 0x1, RZ, 0xc0, !PT ;  /* 0x0000000106ff7812 */ /* 0x008fda000780c0ff */
[----:B----4-:R-:W-:Y:S01]  /*24b0*/  VOTEU.ANY UP1, P0 ;  /* 0x0000000000ff7886 */ /* 0x010fe20000020100 */
[----:B------:R-:W-:-:S13]  /*24c0*/  PLOP3.LUT P0, PT, PT, PT, UP1, 0x80, 0x8 ;  /* 0x000000000008781c */ /* 0x000fda0003f0f018 */
[----:B-1----:R-:W-:Y:S02]  /*24d0*/  @P0 LOP3.LUT R0, R5, 0xffff, RZ, 0xc0, !PT ;  /* 0x0000ffff05000812 */ /* 0x002fe400078ec0ff */
[----:B------:R-:W-:Y:S02]  /*24e0*/  @P0 MOV R2, R4 ;  /* 0x0000000400020202 */ /* 0x000fe40000000f00 */
[----:B------:R-:W-:Y:S01]  /*24f0*/  @P0 R2UR UR6, R0 ;  /* 0x00000000000602ca */ /* 0x000fe200000e0000 */
[----:B------:R-:W-:Y:S01]  /*2500*/  VIADD R0, R3, 0x280 ;  /* 0x0000028003007836 */ /* 0x000fe20000000000 */
[----:B------:R-:W-:Y:S02]  /*2510*/  @P0 SHF.R.U32.HI R4, RZ, 0x10, R5 ;  /* 0x00000010ff040819 */ /* 0x000fe40000011605 */
[----:B------:R-:W-:Y:S02]  /*2520*/  @P0 R2UR UR7, R2 ;  /* 0x00000000020702ca */ /* 0x000fe400000e0000 */
[----:B------:R-:W-:-:S02]  /*2530*/  PRMT R0, RZ, 0x654, R0 ;  /* 0x00000654ff007816 */ /* 0x000fc40000000000 */
[----:B------:R-:W-:Y:S02]  /*2540*/  @P0 R2UR UR4, R4 ;  /* 0x00000000040402ca */ /* 0x000fe400000e0000 */
[----:B------:R1:W-:Y:S03]  /*2550*/  SYNCS.ARRIVE.TRANS64.RED.A1T0 RZ, [R0+URZ], RZ ;  /* 0x000000ff00ff79a7 */ /* 0x0003e600081004ff */
[----:B------:R-:W-:-:S04]  /*2560*/  @UP1 UMOV UR27, UR6 ;  /* 0x00000006001b1c82 */ /* 0x000fc80008000000 */
[----:B------:R-:W-:-:S04]  /*2570*/  @UP1 UMOV UR37, UR7 ;  /* 0x0000000700251c82 */ /* 0x000fc80008000000 */
[----:B------:R-:W-:Y:S01]  /*2580*/  @UP1 UMOV UR36, UR4 ;  /* 0x0000000400241c82 */ /* 0x000fe20008000000 */
[----:B------:R-:W-:Y:S05]  /*2590*/  BRA.U !UP0, `(.L_x_41) ;  /* 0x0000000108d47547 */ /* 0x000fea000b800000 */
[----:B------:R-:W2:Y:S01]  /*25a0*/  LDCU.128 UR16, c[0x0][0xb10] ;  /* 0x00016200ff1077ac */ /* 0x000ea20008000c00 */
[----:B------:R-:W3:Y:S01]  /*25b0*/  LDCU UR12, c[0x0][0xb20] ;  /* 0x00016400ff0c77ac */ /* 0x000ee20008000800 */
[----:B------:R-:W4:Y:S01]  /*25c0*/  LDCU UR20, c[0x0][0xb0c] ;  /* 0x00016180ff1477ac */ /* 0x000f220008000800 */
[----:B------:R-:W1:Y:S01]  /*25d0*/  LDCU.64 UR8, c[0x0][0xb28] ;  /* 0x00016500ff0877ac */ /* 0x000e620008000a00 */
[----:B------:R-:W-:Y:S02]  /*25e0*/  UISETP.NE.AND UP3, UPT, UR42, 0x1, UPT ;  /* 0x000000012a00788c */ /* 0x000fe4000bf65270 */
[----:B--2---:R-:W-:Y:S02]  /*25f0*/  UIMAD.WIDE.U32 UR10, UR38, UR19, URZ ;  /* 0x00000013260a72a5 */ /* 0x004fe4000f8e00ff */
[----:B------:R-:W-:Y:S02]  /*2600*/  UIMAD.WIDE.U32 UR6, UR39, UR16, URZ ;  /* 0x00000010270672a5 */ /* 0x000fe4000f8e00ff */
[----:B------:R-:W-:-:S02]  /*2610*/  UISETP.NE.AND UP0, UPT, UR18, 0x1, UPT ;  /* 0x000000011200788c */ /* 0x000fc4000bf05270 */
[----:B------:R-:W-:Y:S01]  /*2620*/  UIMAD.WIDE.U32 UR22, UR27, UR19, URZ ;  /* 0x000000131b1672a5 */ /* 0x000fe2000f8e00ff */
[----:B------:R-:W-:Y:S02]  /*2630*/  UMOV UR10, UR11 ;  /* 0x0000000b000a7c82 */ /* 0x000fe40008000000 */
[----:B------:R-:W-:Y:S01]  /*2640*/  UMOV UR6, UR7 ;  /* 0x0000000700067c82 */ /* 0x000fe20008000000 */
[----:B---3--:R-:W-:Y:S02]  /*2650*/  USHF.R.U32.HI UR10, URZ, UR12, UR10 ;  /* 0x0000000cff0a7299 */ /* 0x008fe4000801160a */
[----:B------:R-:W-:Y:S02]  /*2660*/  USHF.R.U32.HI UR7, URZ, UR17, UR6 ;  /* 0x00000011ff077299 */ /* 0x000fe40008011606 */
[----:B----4-:R-:W-:Y:S02]  /*2670*/  UISETP.NE.AND UP2, UPT, UR20, 0x1, UPT ;  /* 0x000000011400788c */ /* 0x010fe4000bf45270 */
[----:B------:R-:W-:-:S02]  /*2680*/  USEL UR6, UR38, UR10, !UP0 ;  /* 0x0000000a26067287 */ /* 0x000fc4000c000000 */
[----:B------:R-:W-:Y:S02]  /*2690*/  USEL UR7, UR39, UR7, !UP2 ;  /* 0x0000000727077287 */ /* 0x000fe4000d000000 */
[----:B-1----:R-:W-:Y:S01]  /*26a0*/  UIMAD.WIDE.U32 UR10, UR6, UR8, URZ ;  /* 0x00000008060a72a5 */ /* 0x002fe2000f8e00ff */
[----:B------:R-:W-:Y:S01]  /*26b0*/  UMOV UR4, UR23 ;  /* 0x0000001700047c82 */ /* 0x000fe20008000000 */
[----:B------:R-:W-:Y:S02]  /*26c0*/  UIMAD.WIDE.U32 UR14, UR37, UR16, URZ ;  /* 0x00000010250e72a5 */ /* 0x000fe4000f8e00ff */
[----:B------:R-:W-:-:S03]  /*26d0*/  UIMAD.WIDE.U32 UR22, UR7, UR8, URZ ;  /* 0x00000008071672a5 */ /* 0x000fc6000f8e00ff */
[----:B------:R-:W-:Y:S01]  /*26e0*/  UMOV UR10, UR11 ;  /* 0x0000000b000a7c82 */ /* 0x000fe20008000000 */
[----:B------:R-:W-:Y:S02]  /*26f0*/  USHF.R.U32.HI UR4, URZ, UR12, UR4 ;  /* 0x0000000cff047299 */ /* 0x000fe40008011604 */
[----:B------:R-:W-:Y:S01]  /*2700*/  @UP3 USHF.R.U32.HI UR6, URZ, UR9, UR10 ;  /* 0x00000009ff063299 */ /* 0x000fe2000801160a */
[----:B------:R-:W-:Y:S01]  /*2710*/  UMOV UR14, UR15 ;  /* 0x0000000f000e7c82 */ /* 0x000fe20008000000 */
[----:B------:R-:W-:Y:S01]  /*2720*/  UMOV UR22, UR23 ;  /* 0x0000001700167c82 */ /* 0x000fe20008000000 */
[----:B------:R-:W-:Y:S02]  /*2730*/  USHF.R.U32.HI UR17, URZ, UR17, UR14 ;  /* 0x00000011ff117299 */ /* 0x000fe4000801160e */
[----:B------:R-:W-:Y:S02]  /*2740*/  USEL UR4, UR27, UR4, !UP0 ;  /* 0x000000041b047287 */ /* 0x000fe4000c000000 */
[----:B------:R-:W-:-:S02]  /*2750*/  @UP3 USHF.R.U32.HI UR7, URZ, UR9, UR22 ;  /* 0x00000009ff073299 */ /* 0x000fc40008011616 */
[----:B------:R-:W-:Y:S02]  /*2760*/  UIMAD UR10, UR42, UR6, URZ ;  /* 0x000000062a0a72a4 */ /* 0x000fe4000f8e02ff */
[----:B------:R-:W-:Y:S02]  /*2770*/  USEL UR6, UR37, UR17, !UP2 ;  /* 0x0000001125067287 */ /* 0x000fe4000d000000 */
[----:B------:R-:W-:Y:S02]  /*2780*/  UIMAD UR12, UR42, UR7, URZ ;  /* 0x000000072a0c72a4 */ /* 0x000fe4000f8e02ff */
[----:B------:R-:W-:Y:S02]  /*2790*/  UISETP.GE.AND UP0, UPT, UR4, UR10, UPT ;  /* 0x0000000a0400728c */ /* 0x000fe4000bf06270 */
[----:B------:R-:W-:Y:S02]  /*27a0*/  UIMAD.WIDE.U32 UR10, UR4, UR8, URZ ;  /* 0x00000008040a72a5 */ /* 0x000fe4000f8e00ff */
[----:B------:R-:W-:-:S02]  /*27b0*/  UISETP.GE.OR UP0, UPT, UR6, UR12, UP0 ;  /* 0x0000000c0600728c */ /* 0x000fc40008706670 */
[----:B------:R-:W-:Y:S02]  /*27c0*/  UIMAD.WIDE.U32 UR14, UR6, UR8, URZ ;  /* 0x00000008060e72a5 */ /* 0x000fe4000f8e00ff */
[----:B------:R-:W-:Y:S01]  /*27d0*/  UIADD3 UR12, UPT, UPT, -UR6, URZ, URZ ;  /* 0x000000ff060c7290 */ /* 0x000fe2000fffe1ff */
[----:B------:R-:W-:Y:S01]  /*27e0*/  UMOV UR10, UR11 ;  /* 0x0000000b000a7c82 */ /* 0x000fe20008000000 */
[----:B------:R-:W-:Y:S02]  /*27f0*/  UIADD3 UR11, UPT, UPT, -UR4, URZ, URZ ;  /* 0x000000ff040b7290 */ /* 0x000fe4000fffe1ff */
[----:B------:R-:W-:-:S03]  /*2800*/  USHF.R.U32.HI UR10, URZ, UR9, UR10 ;  /* 0x00000009ff0a7299 */ /* 0x000fc6000801160a */
[----:B------:R-:W-:Y:S01]  /*2810*/  @!UP0 UMOV UR8, UR15 ;  /* 0x0000000f00088c82 */ /* 0x000fe20008000000 */
[----:B------:R-:W-:Y:S02]  /*2820*/  UIMAD UR11, UR18, UR11, UR27 ;  /* 0x0000000b120b72a4 */ /* 0x000fe4000f8e021b */
[----:B------:R-:W-:Y:S02]  /*2830*/  USEL UR10, UR4, UR10, !UP3 ;  /* 0x0000000a040a7287 */ /* 0x000fe4000d800000 */
[----:B------:R-:W-:Y:S02]  /*2840*/  @!UP0 USHF.R.U32.HI UR8, URZ, UR9, UR8 ;  /* 0x00000009ff088299 */ /* 0x000fe40008011608 */
[----:B------:R-:W-:Y:S02]  /*2850*/  UIADD3 UR9, UPT, UPT, -UR10, URZ, URZ ;  /* 0x000000ff0a097290 */ /* 0x000fe4000fffe1ff */
[----:B------:R-:W-:Y:S02]  /*2860*/  @!UP0 USEL UR8, UR6, UR8, !UP3 ;  /* 0x0000000806088287 */ /* 0x000fe4000d800000 */
[----:B------:R-:W-:-:S02]  /*2870*/  UIMAD UR9, UR42, UR9, UR4 ;  /* 0x000000092a0972a4 */ /* 0x000fc4000f8e0204 */
[----:B------:R-:W-:Y:S02]  /*2880*/  @!UP0 UIADD3 UR10, UPT, UPT, UR10, -UR8, URZ ;  /* 0x800000080a0a8290 */ /* 0x000fe4000fffe0ff */
[----:B------:R-:W-:Y:S02]  /*2890*/  @!UP0 UIMAD UR8, UR9, UR7, UR8 ;  /* 0x00000007090882a4 */ /* 0x000fe4000f8e0208 */
[----:B------:R-:W-:Y:S02]  /*28a0*/  @!UP0 UIMAD UR4, UR42, UR10, UR6 ;  /* 0x0000000a2a0482a4 */ /* 0x000fe4000f8e0206 */
[----:B------:R-:W-:Y:S02]  /*28b0*/  UIMAD UR7, UR20, UR12, UR37 ;  /* 0x0000000c140772a4 */ /* 0x000fe4000f8e0225 */
[----:B------:R-:W-:Y:S01]  /*28c0*/  UIMAD UR27, UR4, UR18, UR11 ;  /* 0x00000012041b72a4 */ /* 0x000fe2000f8e020b */
[----:B------:R-:W-:Y:S02]  /*28d0*/  @!UP0 UMOV UR6, UR8 ;  /* 0x0000000800068c82 */ /* 0x000fe40008000000 */
[----:B------:R-:W-:-:S12]  /*28e0*/  UIMAD UR37, UR6, UR20, UR7 ;  /* 0x00000014062572a4 */ /* 0x000fd8000f8e0207 */
.L_x_41:
[----:B------:R-:W3:Y:S02]  /*28f0*/  LDCU UR4, c[0x0][0xb30] ;  /* 0x00016600ff0477ac */ /* 0x000ee40008000800 */
[----:B---3--:R-:W-:-:S09]  /*2900*/  UISETP.NE.AND UP0, UPT, UR4, 0x1, UPT ;  /* 0x000000010400788c */ /* 0x008fd2000bf05270 */
[----:B------:R-:W-:Y:S05]  /*2910*/  BRA.U UP0, `(.L_x_42) ;  /* 0x0000000100447547 */ /* 0x000fea000b800000 */
[----:B------:R-:W3:Y:S01]  /*2920*/  LDCU.128 UR16, c[0x0][0xb10] ;  /* 0x00016200ff1077ac */ /* 0x000ee20008000c00 */
[----:B------:R-:W4:Y:S01]  /*2930*/  LDCU UR10, c[0x0][0xb0c] ;  /* 0x00016180ff0a77ac */ /* 0x000f220008000800 */
[----:B------:R-:W1:Y:S01]  /*2940*/  LDCU UR11, c[0x0][0xb20] ;  /* 0x00016400ff0b77ac */ /* 0x000e620008000800 */
[----:B---3--:R-:W-:Y:S02]  /*2950*/  UIMAD.WIDE.U32 UR8, UR37, UR16, URZ ;  /* 0x00000010250872a5 */ /* 0x008fe4000f8e00ff */
[----:B------:R-:W-:Y:S02]  /*2960*/  UIMAD.WIDE.U32 UR6, UR27, UR19, URZ ;  /* 0x000000131b0672a5 */ /* 0x000fe4000f8e00ff */
[----:B----4-:R-:W-:Y:S02]  /*2970*/  UISETP.NE.AND UP2, UPT, UR10, 0x1, UPT ;  /* 0x000000010a00788c */ /* 0x010fe4000bf45270 */
[----:B------:R-:W-:Y:S01]  /*2980*/  UISETP.NE.AND UP0, UPT, UR18, 0x1, UPT ;  /* 0x000000011200788c */ /* 0x000fe2000bf05270 */
[----:B------:R-:W-:-:S02]  /*2990*/  UMOV UR8, UR9 ;  /* 0x0000000900087c82 */ /* 0x000fc40008000000 */
[----:B------:R-:W-:Y:S01]  /*29a0*/  UMOV UR4, UR7 ;  /* 0x0000000700047c82 */ /* 0x000fe20008000000 */
[----:B------:R-:W-:Y:S02]  /*29b0*/  USHF.R.U32.HI UR17, URZ, UR17, UR8 ;  /* 0x00000011ff117299 */ /* 0x000fe40008011608 */
[----:B-1----:R-:W-:Y:S02]  /*29c0*/  USHF.R.U32.HI UR4, URZ, UR11, UR4 ;  /* 0x0000000bff047299 */ /* 0x002fe40008011604 */
[----:B------:R-:W-:Y:S02]  /*29d0*/  USEL UR6, UR37, UR17, !UP2 ;  /* 0x0000001125067287 */ /* 0x000fe4000d000000 */
[----:B------:R-:W-:-:S04]  /*29e0*/  USEL UR4, UR27, UR4, !UP0 ;  /* 0x000000041b047287 */ /* 0x000fc8000c000000 */
[----:B------:R-:W-:Y:S02]  /*29f0*/  UIADD3 UR7, UPT, UPT, UR6, -UR4, URZ ;  /* 0x8000000406077290 */ /* 0x000fe4000fffe0ff */
[----:B------:R-:W-:Y:S02]  /*2a00*/  UIADD3 UR4, UPT, UPT, -UR6, UR4, URZ ;  /* 0x0000000406047290 */ /* 0x000fe4000fffe1ff */
[----:B------:R-:W-:Y:S02]  /*2a10*/  UIMAD UR27, UR7, UR18, UR27 ;  /* 0x00000012071b72a4 */ /* 0x000fe4000f8e021b */
[----:B------:R-:W-:-:S12]  /*2a20*/  UIMAD UR37, UR4, UR10, UR37 ;  /* 0x0000000a042572a4 */ /* 0x000fd8000f8e0225 */
.L_x_42:
[----:B------:R-:W-:Y:S01]  /*2a30*/  VIADD R11, R11, 0x1 ;  /* 0x000000010b0b7836 */ /* 0x000fe20000000000 */
[----:B------:R-:W-:Y:S02]  /*2a40*/  R2UR UR6, R48 ;  /* 0x00000000300672ca */ /* 0x000fe400000e0000 */
[----:B------:R-:W-:Y:S02]  /*2a50*/  R2UR UR4, R47 ;  /* 0x000000002f0472ca */ /* 0x000fe400000e0000 */
[C---:B------:R-:W-:Y:S02]  /*2a60*/  ISETP.NE.AND P0, PT, R11.reuse, 0x2, PT ;  /* 0x000000020b00780c */ /* 0x040fe40003f05270 */
[----:B------:R-:W-:Y:S02]  /*2a70*/  PLOP3.LUT P1, PT, PT, PT, PT, 0x80, 0x8 ;  /* 0x000000000008781c */ /* 0x000fe40003f2f070 */
[----:B-1----:R-:W-:Y:S02]  /*2a80*/  SEL R0, RZ, 0x1, P0 ;  /* 0x00000001ff007807 */ /* 0x002fe40000000000 */
[----:B------:R-:W-:-:S02]  /*2a90*/  SEL R11, R11, RZ, P0 ;  /* 0x000000ff0b0b7207 */ /* 0x000fc40000000000 */
[----:B------:R-:W-:Y:S01]  /*2aa0*/  LOP3.LUT R10, R10, R0, RZ, 0x3c, !PT ;  /* 0x000000000a0a7212 */ /* 0x000fe200078e3cff */
[----:B------:R-:W-:Y:S02]  /*2ab0*/  UIADD3 UR30, UPT, UPT, UR37, UR6, URZ ;  /* 0x00000006251e7290 */ /* 0x000fe4000fffe0ff */
[----:B------:R-:W-:Y:S01]  /*2ac0*/  UIADD3 UR31, UPT, UPT, UR27, UR4, URZ ;  /* 0x000000041b1f7290 */ /* 0x000fe2000fffe0ff */
[----:B------:R-:W-:Y:S11]  /*2ad0*/  BRA.U UP1, `(.L_x_43) ;  /* 0xfffffff101587547 */ /* 0x000ff6000b83ffff */
[----:B------:R-:W-:Y:S01]  /*2ae0*/  UIADD3 UR13, UPT, UPT, UR13, 0x110, URZ ;  /* 0x000001100d0d7890 */ /* 0x000fe2000fffe0ff */
[----:B------:R-:W-:-:S03]  /*2af0*/  SHF.L.U32 R2, R12, 0x1f, RZ ;  /* 0x0000001f0c027819 */ /* 0x000fc600000006ff */
[----:B------:R-:W-:-:S09]  /*2b00*/  ULEA UR4, UR5, UR13, 0x3 ;  /* 0x0000000d05047291 */ /* 0x000fd2000f8e18ff */
[----:B------:R-:W1:Y:S02]  /*2b10*/  SYNCS.PHASECHK.TRANS64.TRYWAIT P0, [UR4], R2 ;  /* 0x00000002ff0075a7 */ /* 0x000e640008001104 */
[----:B-1----:R-:W-:Y:S05]  /*2b20*/  @!P0 BRA `(.L_x_44) ;  /* 0x0000006c00f08947 */ /* 0x002fea0003800000 */
.L_x_174:
[----:B------:R-:W-:-:S04]  /*2b30*/  UIADD3 UR4, UPT, UPT, UR5, 0x1, URZ ;  /* 0x0000000105047890 */ /* 0x000fc8000fffe0ff */
[----:B------:R-:W-:-:S04]  /*2b40*/  UISETP.NE.AND UP0, UPT, UR4, 0x22, UPT ;  /* 0x000000220400788c */ /* 0x000fc8000bf05270 */
[----:B------:R-:W-:Y:S02]  /*2b50*/  USEL UR6, URZ, 0x1, UP0 ;  /* 0x00000001ff067887 */ /* 0x000fe40008000000 */
[----:B------:R-:W-:-:S04]  /*2b60*/  USEL UR4, UR4, URZ, UP0 ;  /* 0x000000ff04047287 */ /* 0x000fc80008000000 */
[----:B------:R-:W-:Y:S01]  /*2b70*/  ULEA UR5, UR4, UR13, 0x3 ;  /* 0x0000000d04057291 */ /* 0x000fe2000f8e18ff */
[----:B-1----:R-:W-:-:S04]  /*2b80*/  LOP3.LUT R2, R12, UR6, RZ, 0x3c, !PT ;  /* 0x000000060c027c12 */ /* 0x002fc8000f8e3cff */
[----:B------:R-:W-:-:S04]  /*2b90*/  SHF.L.U32 R3, R2, 0x1f, RZ ;  /* 0x0000001f02037819 */ /* 0x000fc800000006ff */
[----:B------:R-:W1:Y:S02]  /*2ba0*/  SYNCS.PHASECHK.TRANS64.TRYWAIT P0, [UR5], R3 ;  /* 0x00000003ff0075a7 */ /* 0x000e640008001105 */
[----:B-1----:R-:W-:Y:S05]  /*2bb0*/  @!P0 BRA `(.L_x_45) ;  /* 0x0000006c00e48947 */ /* 0x002fea0003800000 */
.L_x_176:
[----:B------:R-:W-:-:S04]  /*2bc0*/  UIADD3 UR4, UPT, UPT, UR4, 0x1, URZ ;  /* 0x0000000104047890 */ /* 0x000fc8000fffe0ff */
[----:B------:R-:W-:-:S04]  /*2bd0*/  UISETP.NE.AND UP0, UPT, UR4, 0x22, UPT ;  /* 0x000000220400788c */ /* 0x000fc8000bf05270 */
[----:B------:R-:W-:Y:S02]  /*2be0*/  USEL UR6, URZ, 0x1, UP0 ;  /* 0x00000001ff067887 */ /* 0x000fe40008000000 */
[----:B------:R-:W-:-:S04]  /*2bf0*/  USEL UR4, UR4, URZ, UP0 ;  /* 0x000000ff04047287 */ /* 0x000fc80008000000 */
[----:B------:R-:W-:Y:S01]  /*2c00*/  ULEA UR5, UR4, UR13, 0x3 ;  /* 0x0000000d04057291 */ /* 0x000fe2000f8e18ff */
[----:B------:R-:W-:-:S04]  /*2c10*/  LOP3.LUT R2, R2, UR6, RZ, 0x3c, !PT ;  /* 0x0000000602027c12 */ /* 0x000fc8000f8e3cff */
[----:B-1----:R-:W-:-:S04]  /*2c20*/  SHF.L.U32 R3, R2, 0x1f, RZ ;  /* 0x0000001f02037819 */ /* 0x002fc800000006ff */
[----:B------:R-:W1:Y:S02]  /*2c30*/  SYNCS.PHASECHK.TRANS64.TRYWAIT P0, [UR5], R3 ;  /* 0x00000003ff0075a7 */ /* 0x000e640008001105 */
[----:B-1----:R-:W-:Y:S05]  /*2c40*/  @!P0 BRA `(.L_x_46) ;  /* 0x0000006c00d88947 */ /* 0x002fea0003800000 */
.L_x_178:
        /* <DEDUP_REMOVED lines=9> */
.L_x_180:
        /* <DEDUP_REMOVED lines=9> */
.L_x_182:
        /* <DEDUP_REMOVED lines=9> */
.L_x_184:
        /* <DEDUP_REMOVED lines=9> */
.L_x_186:
        /* <DEDUP_REMOVED lines=9> */
.L_x_188:
        /* <DEDUP_REMOVED lines=9> */
.L_x_190:
        /* <DEDUP_REMOVED lines=9> */
.L_x_192:
        /* <DEDUP_REMOVED lines=9> */
.L_x_194:
        /* <DEDUP_REMOVED lines=9> */
.L_x_196:
        /* <DEDUP_REMOVED lines=9> */
.L_x_198:
        /* <DEDUP_REMOVED lines=9> */
.L_x_200:
        /* <DEDUP_REMOVED lines=9> */
.L_x_202:
        /* <DEDUP_REMOVED lines=9> */
.L_x_204:
        /* <DEDUP_REMOVED lines=9> */
.L_x_206:
        /* <DEDUP_REMOVED lines=9> */
.L_x_208:
        /* <DEDUP_REMOVED lines=9> */
.L_x_210:
        /* <DEDUP_REMOVED lines=9> */
.L_x_212:
        /* <DEDUP_REMOVED lines=9> */
.L_x_214:
        /* <DEDUP_REMOVED lines=9> */
.L_x_216:
        /* <DEDUP_REMOVED lines=9> */
.L_x_218:
        /* <DEDUP_REMOVED lines=9> */
.L_x_220:
        /* <DEDUP_REMOVED lines=9> */
.L_x_222:
        /* <DEDUP_REMOVED lines=9> */
.L_x_224:
        /* <DEDUP_REMOVED lines=9> */
.L_x_226:
        /* <DEDUP_REMOVED lines=9> */
.L_x_228:
        /* <DEDUP_REMOVED lines=9> */
.L_x_230:
        /* <DEDUP_REMOVED lines=9> */
.L_x_232:
        /* <DEDUP_REMOVED lines=9> */
.L_x_234:
        /* <DEDUP_REMOVED lines=9> */
.L_x_236:
        /* <DEDUP_REMOVED lines=9> */
.L_x_238:
[----:B------:R-:W-:-:S04]  /*3d30*/  UIADD3 UR4, UPT, UPT, UR4, 0x1, URZ ;  /* 0x0000000104047890 */ /* 0x000fc8000fffe0ff */
[----:B------:R-:W-:-:S04]  /*3d40*/  UISETP.NE.AND UP0, UPT, UR4, 0x22, UPT ;  /* 0x000000220400788c */ /* 0x000fc8000bf05270 */
[----:B------:R-:W-:Y:S02]  /*3d50*/  USEL UR5, URZ, 0x1, UP0 ;  /* 0x00000001ff057887 */ /* 0x000fe40008000000 */
[----:B------:R-:W-:-:S04]  /*3d60*/  USEL UR4, UR4, URZ, UP0 ;  /* 0x000000ff04047287 */ /* 0x000fc80008000000 */
[----:B------:R-:W-:Y:S01]  /*3d70*/  ULEA UR4, UR4, UR13, 0x3 ;  /* 0x0000000d04047291 */ /* 0x000fe2000f8e18ff */
[----:B------:R-:W-:-:S04]  /*3d80*/  LOP3.LUT R2, R2, UR5, RZ, 0x3c, !PT ;  /* 0x0000000502027c12 */ /* 0x000fc8000f8e3cff */
[----:B------:R-:W-:Y:S01]  /*3d90*/  SHF.L.U32 R2, R2, 0x1f, RZ ;  /* 0x0000001f02027819 */ /* 0x000fe200000006ff */
[----:B-1----:R-:W-:-:S07]  /*3da0*/  IMAD.U32 R0, RZ, RZ, UR4 ;  /* 0x00000004ff007e24 */ /* 0x002fce000f8e00ff */
.L_x_77:
[----:B-1----:R1:W3:Y:S02]  /*3db0*/  SYNCS.PHASECHK.TRANS64.TRYWAIT P0, [R0+URZ], R2 ;  /* 0x00000002000075a7 */ /* 0x0022e400080011ff */
[----:B---3--:R-:W-:Y:S05]  /*3dc0*/  @!P0 NANOSLEEP.SYNCS 0x989680 ;  /* 0x009896800000895d */ /* 0x008fea0003900000 */
[----:B------:R-:W3:Y:S02]  /*3dd0*/  @!P0 SYNCS.PHASECHK.TRANS64 P0, [R0+URZ], R2 ;  /* 0x00000002000085a7 */ /* 0x000ee400080010ff */
[----:B--23--:R-:W-:Y:S05]  /*3de0*/  @P0 EXIT ;  /* 0x000000000000094d */ /* 0x00cfea0003800000 */
[----:B------:R-:W-:Y:S05]  /*3df0*/  BRA `(.L_x_77) ;  /* 0xfffffffc00ec7947 */ /* 0x000fea000383ffff */
.L_x_23:
[----:B------:R-:W2:Y:S02]  /*3e00*/  S2UR UR4, SR_CgaCtaId ;  /* 0x00000000000479c3 */ /* 0x000ea40000008800 */
[----:B--2---:R-:W-:-:S04]  /*3e10*/  UISETP.NE.AND UP0, UPT, UR4, URZ, UPT ;  /* 0x000000ff0400728c */ /* 0x004fc8000bf05270 */
[----:B------:R-:W-:-:S09]  /*3e20*/  UISETP.NE.OR UP0, UPT, UR18, 0x1, UP0 ;  /* 0x000000011200788c */ /* 0x000fd20008705670 */
[----:B------:R-:W-:Y:S05]  /*3e30*/  BRA.U UP0, `(.L_x_78) ;  /* 0x00000005004c7547 */ /* 0x000fea000b800000 */
[----:B------:R-:W2:Y:S01]  /*3e40*/  S2UR UR5, SR_CgaCtaId ;  /* 0x00000000000579c3 */ /* 0x000ea20000008800 */
[----:B------:R-:W-:Y:S01]  /*3e50*/  UMOV UR4, 0x400 ;  /* 0x0000040000047882 */ /* 0x000fe20000000000 */
[----:B------:R-:W-:Y:S01]  /*3e60*/  ISETP.GE.U32.AND P2, PT, R0, 0x2, PT ;  /* 0x000000020000780c */ /* 0x000fe20003f46070 */
[----:B------:R-:W-:Y:S01]  /*3e70*/  IMAD.MOV.U32 R12, RZ, RZ, 0x1 ;  /* 0x00000001ff0c7424 */ /* 0x000fe200078e00ff */
[----:B------:R-:W-:Y:S02]  /*3e80*/  CS2R R10, SRZ ;  /* 0x00000000000a7805 */ /* 0x000fe4000001ff00 */
[----:B------:R-:W-:Y:S01]  /*3e90*/  CS2R R8, SRZ ;  /* 0x0000000000087805 */ /* 0x000fe2000001ff00 */
[----:B--2---:R-:W-:-:S03]  /*3ea0*/  ULEA UR6, UR5, UR4, 0x18 ;  /* 0x0000000405067291 */ /* 0x004fc6000f8ec0ff */
[----:B------:R-:W-:-:S09]  /*3eb0*/  UMOV UR5, URZ ;  /* 0x000000ff00057c82 */ /* 0x000fd20008000000 */
.L_x_82:
[----:B------:R-:W-:Y:S02]  /*3ec0*/  LEA R2, R8, UR6, 0x3 ;  /* 0x0000000608027c11 */ /* 0x000fe4000f8e18ff */
[----:B------:R-:W-:-:S03]  /*3ed0*/  SHF.L.U32 R4, R9, 0x1f, RZ ;  /* 0x0000001f09047819 */ /* 0x000fc600000006ff */
[----:B------:R-:W-:Y:S01]  /*3ee0*/  VIADD R5, R2, 0x2e0 ;  /* 0x000002e002057836 */ /* 0x000fe20000000000 */
[----:B------:R-:W2:Y:S02]  /*3ef0*/  SYNCS.PHASECHK.TRANS64.TRYWAIT P0, [R2+URZ+0x2d0], R4 ;  /* 0x0002d004020075a7 */ /* 0x000ea400080011ff */
[----:B--2---:R-:W-:Y:S05]  /*3f00*/  @!P0 BRA `(.L_x_79) ;  /* 0x0000006800108947 */ /* 0x004fea0003800000 */
.L_x_239:
[----:B------:R-:W-:Y:S01]  /*3f10*/  ULEA UR4, UR5, UR6, 0x3 ;  /* 0x0000000605047291 */ /* 0x000fe2000f8e18ff */
[----:B--2---:R-:W-:Y:S01]  /*3f20*/  PRMT R2, RZ, 0x654, R5 ;  /* 0x00000654ff027816 */ /* 0x004fe20000000005 */
[----:B------:R-:W-:Y:S01]  /*3f30*/  @!P2 IMAD.MOV.U32 R4, RZ, RZ, 0x10 ;  /* 0x00000010ff04a424 */ /* 0x000fe200078e00ff */
[----:B------:R-:W-:Y:S01]  /*3f40*/  SHF.L.U32 R5, R12, 0x1f, RZ ;  /* 0x0000001f0c057819 */ /* 0x000fe200000006ff */
[----:B------:R-:W-:Y:S01]  /*3f50*/  UIADD3 UR7, UPT, UPT, UR4, 0x270, URZ ;  /* 0x0000027004077890 */ /* 0x000fe2000fffe0ff */
[----:B------:R2:W-:Y:S05]  /*3f60*/  SYNCS.ARRIVE.TRANS64.RED.A1T0 RZ, [R2+URZ], RZ ;  /* 0x000000ff02ff79a7 */ /* 0x0005ea00081004ff */
[----:B------:R-:W-:Y:S01]  /*3f70*/  IMAD.U32 R6, RZ, RZ, UR7 ;  /* 0x00000007ff067e24 */ /* 0x000fe2000f8e00ff */
[----:B------:R-:W3:Y:S04]  /*3f80*/  SYNCS.PHASECHK.TRANS64.TRYWAIT P0, [UR4+0x280], R5 ;  /* 0x00028005ff0075a7 */ /* 0x000ee80008001104 */
[----:B------:R-:W-:Y:S01]  /*3f90*/  PRMT R6, R0, 0x654, R6 ;  /* 0x0000065400067816 */ /* 0x000fe20000000006 */
[----:B--23--:R-:W-:Y:S06]  /*3fa0*/  @!P0 BRA `(.L_x_80) ;  /* 0x0000006400fc8947 */ /* 0x00cfec0003800000 */
.L_x_241:
[----:B------:R-:W-:Y:S01]  /*3fb0*/  ULEA UR8, UR5, UR6, 0x4 ;  /* 0x0000000605087291 */ /* 0x000fe2000f8e20ff */
[----:B------:R-:W-:Y:S01]  /*3fc0*/  SEL R3, R6, R3, !P2 ;  /* 0x0000000306037207 */ /* 0x000fe20005000000 */
[----:B------:R-:W-:Y:S01]  /*3fd0*/  UIADD3 UR9, UPT, UPT, UR4, 0x270, URZ ;  /* 0x0000027004097890 */ /* 0x000fe2000fffe0ff */
[----:B--2---:R-:W-:Y:S01]  /*3fe0*/  LEA R2, R11, UR6, 0x3 ;  /* 0x000000060b027c11 */ /* 0x004fe2000f8e18ff */
[----:B------:R-:W-:Y:S01]  /*3ff0*/  UIADD3 UR8, UPT, UPT, UR8, 0x300, URZ ;  /* 0x0000030008087890 */ /* 0x000fe2000fffe0ff */
[----:B------:R2:W-:Y:S01]  /*4000*/  @!P2 SYNCS.ARRIVE.TRANS64.RED RZ, [R3+URZ], R4 ;  /* 0x0000000403ffa9a7 */ /* 0x0005e200080004ff */
[----:B------:R-:W-:Y:S01]  /*4010*/  UIADD3 UR4, UPT, UPT, UR5, 0x1, URZ ;  /* 0x0000000105047890 */ /* 0x000fe2000fffe0ff */
[----:B------:R-:W-:-:S03]  /*4020*/  VIADD R8, R8, 0x1 ;  /* 0x0000000108087836 */ /* 0x000fc60000000000 */
[----:B------:R-:W-:Y:S02]  /*4030*/  UISETP.NE.AND UP0, UPT, UR4, 0x2, UPT ;  /* 0x000000020400788c */ /* 0x000fe4000bf05270 */
[----:B------:R-:W-:Y:S01]  /*4040*/  ISETP.NE.AND P0, PT, R8, 0x2, PT ;  /* 0x000000020800780c */ /* 0x000fe20003f05270 */
[----:B------:R-:W-:Y:S06]  /*4050*/  UGETNEXTWORKID.BROADCAST [UR8], [UR9] ;  /* 0x00000000080073ca */ /* 0x000fec0008000100 */
[----:B------:R-:W-:Y:S02]  /*4060*/  USEL UR7, URZ, 0x1, UP0 ;  /* 0x00000001ff077887 */ /* 0x000fe40008000000 */
[----:B------:R-:W-:-:S04]  /*4070*/  USEL UR5, UR4, URZ, UP0 ;  /* 0x000000ff04057287 */ /* 0x000fc80008000000 */
[----:B------:R-:W-:Y:S02]  /*4080*/  LOP3.LUT R12, R12, UR7, RZ, 0x3c, !PT ;  /* 0x000000070c0c7c12 */ /* 0x000fe4000f8e3cff */
[----:B--2---:R-:W-:-:S04]  /*4090*/  SHF.L.U32 R4, R10, 0x1f, RZ ;  /* 0x0000001f0a047819 */ /* 0x004fc800000006ff */
[----:B------:R-:W2:Y:S02]  /*40a0*/  SYNCS.PHASECHK.TRANS64.TRYWAIT P1, [R2+URZ+0x270], R4 ;  /* 0x00027004020075a7 */ /* 0x000ea400080211ff */
[----:B--2---:R-:W-:Y:S05]  /*40b0*/  @!P1 BRA `(.L_x_81) ;  /* 0x0000006400d09947 */ /* 0x004fea0003800000 */
.L_x_242:
[C---:B--2---:R-:W-:Y:S01]  /*40c0*/  LEA R4, R11.reuse, UR6, 0x4 ;  /* 0x000000060b047c11 */ /* 0x044fe2000f8e20ff */
[----:B------:R-:W-:Y:S01]  /*40d0*/  VIADD R2, R2, 0x280 ;  /* 0x0000028002027836 */ /* 0x000fe20000000000 */
[----:B------:R-:W-:Y:S01]  /*40e0*/  SEL R8, R8, RZ, P0 ;  /* 0x000000ff08087207 */ /* 0x000fe20000000000 */
[----:B------:R-:W-:-:S03]  /*40f0*/  VIADD R11, R11, 0x1 ;  /* 0x000000010b0b7836 */ /* 0x000fc60000000000 */
[----:B------:R-:W2:Y:S01]  /*4100*/  LDS.128 R4, [R4+0x300] ;  /* 0x0003000004047984 */ /* 0x000ea20000000c00 */
[----:B------:R-:W-:Y:S02]  /*4110*/  PRMT R2, RZ, 0x654, R2 ;  /* 0x00000654ff027816 */ /* 0x000fe40000000002 */
[C---:B------:R-:W-:Y:S01]  /*4120*/  ISETP.NE.AND P1, PT, R11.reuse, 0x2, PT ;  /* 0x000000020b00780c */ /* 0x040fe20003f25270 */
[----:B------:R-:W-:Y:S01]  /*4130*/  @!PT LDS RZ, [RZ] ;  /* 0x00000000fffff984 */ /* 0x000fe20000000800 */
[----:B------:R-:W-:Y:S01]  /*4140*/  @!PT LDS RZ, [RZ] ;  /* 0x00000000fffff984 */ /* 0x000fe20000000800 */
[----:B------:R-:W-:Y:S01]  /*4150*/  @!PT LDS RZ, [RZ] ;  /* 0x00000000fffff984 */ /* 0x000fe20000000800 */
[----:B------:R-:W-:Y:S01]  /*4160*/  @!PT LDS RZ, [RZ] ;  /* 0x00000000fffff984 */ /* 0x000fe20000000800 */
[----:B------:R3:W-:Y:S06]  /*4170*/  MEMBAR.ALL.CTA ;  /* 0x0000000000007992 */ /* 0x0007ec0000008000 */
[----:B---3--:R-:W3:Y:S01]  /*4180*/  FENCE.VIEW.ASYNC.S ;  /* 0x00000000000073c6 */ /* 0x008ee20000000000 */
[----:B------:R-:W-:Y:S01]  /*4190*/  SEL R11, R11, RZ, P1 ;  /* 0x000000ff0b0b7207 */ /* 0x000fe20000800000 */
[----:B---3--:R3:W-:Y:S01]  /*41a0*/  SYNCS.ARRIVE.TRANS64.RED.A1T0 RZ, [R2+URZ], RZ ;  /* 0x000000ff02ff79a7 */ /* 0x0087e200081004ff */
[----:B--2---:R-:W-:-:S02]  /*41b0*/  LOP3.LUT P3, RZ, R6, 0x1, RZ, 0xc0, !PT ;  /* 0x0000000106ff7812 */ /* 0x004fc4000786c0ff */
[----:B------:R-:W-:-:S04]  /*41c0*/  SEL R4, RZ, 0x1, P1 ;  /* 0x00000001ff047807 */ /* 0x000fc80000800000 */
[----:B------:R-:W-:Y:S02]  /*41d0*/  LOP3.LUT R10, R10, R4, RZ, 0x3c, !PT ;  /* 0x000000040a0a7212 */ /* 0x000fe400078e3cff */
[----:B---3--:R-:W-:-:S04]  /*41e0*/  SEL R2, RZ, 0x1, P0 ;  /* 0x00000001ff027807 */ /* 0x008fc80000000000 */
[----:B------:R-:W-:Y:S01]  /*41f0*/  LOP3.LUT R9, R9, R2, RZ, 0x3c, !PT ;  /* 0x0000000209097212 */ /* 0x000fe200078e3cff */
[----:B------:R-:W-:Y:S06]  /*4200*/  @P3 BRA `(.L_x_82) ;  /* 0xfffffffc002c3947 */ /* 0x000fec000383ffff */
[----:B------:R-:W-:Y:S01]  /*4210*/  ULEA UR4, UR5, UR6, 0x3 ;  /* 0x0000000605047291 */ /* 0x000fe2000f8e18ff */
[----:B------:R-:W-:-:S08]  /*4220*/  SHF.L.U32 R2, R12, 0x1f, RZ ;  /* 0x0000001f0c027819 */ /* 0x000fd000000006ff */
[----:B------:R-:W2:Y:S02]  /*4230*/  SYNCS.PHASECHK.TRANS64 P0, [UR4+0x280], R2 ;  /* 0x00028002ff0075a7 */ /* 0x000ea40008001004 */
[----:B--2---:R-:W-:Y:S05]  /*4240*/  @P0 BRA `(.L_x_83) ;  /* 0x0000000000080947 */ /* 0x004fea0003800000 */
[----:B------:R-:W2:Y:S02]  /*4250*/  SYNCS.PHASECHK.TRANS64.TRYWAIT P0, [UR4+0x280], R2 ;  /* 0x00028002ff0075a7 */ /* 0x000ea40008001104 */
[----:B--2---:R-:W-:Y:S05]  /*4260*/  @!P0 BRA `(.L_x_84) ;  /* 0x0000006400788947 */ /* 0x004fea0003800000 */
.L_x_83:
[----:B------:R-:W-:-:S04]  /*4270*/  UIADD3 UR7, UPT, UPT, UR5, 0x1, URZ ;  /* 0x0000000105077890 */ /* 0x000fc8000fffe0ff */
[----:B------:R-:W-:-:S04]  /*4280*/  UISETP.NE.AND UP0, UPT, UR7, 0x2, UPT ;  /* 0x000000020700788c */ /* 0x000fc8000bf05270 */
[----:B------:R-:W-:Y:S02]  /*4290*/  USEL UR8, URZ, 0x1, UP0 ;  /* 0x00000001ff087887 */ /* 0x000fe40008000000 */
[----:B------:R-:W-:-:S04]  /*42a0*/  USEL UR7, UR7, URZ, UP0 ;  /* 0x000000ff07077287 */ /* 0x000fc80008000000 */
[----:B------:R-:W-:Y:S01]  /*42b0*/  ULEA UR7, UR7, UR6, 0x3 ;  /* 0x0000000607077291 */ /* 0x000fe2000f8e18ff */
[----:B--2---:R-:W-:-:S04]  /*42c0*/  LOP3.LUT R2, R12, UR8, RZ, 0x3c, !PT ;  /* 0x000000080c027c12 */ /* 0x004fc8000f8e3cff */
[----:B------:R-:W-:-:S04]  /*42d0*/  SHF.L.U32 R0, R2, 0x1f, RZ ;  /* 0x0000001f02007819 */ /* 0x000fc800000006ff */
[----:B------:R-:W2:Y:S02]  /*42e0*/  SYNCS.PHASECHK.TRANS64 P0, [UR7+0x280], R0 ;  /* 0x00028000ff0075a7 */ /* 0x000ea40008001007 */
[----:B-12---:R-:W-:Y:S05]  /*42f0*/  @P0 EXIT ;  /* 0x000000000000094d */ /* 0x006fea0003800000 */
[----:B------:R-:W-:Y:S02]  /*4300*/  SHF.L.U32 R2, R2, 0x1f, RZ ;  /* 0x0000001f02027819 */ /* 0x000fe400000006ff */
[----:B------:R-:W-:-:S07]  /*4310*/  MOV R0, UR7 ;  /* 0x0000000700007c02 */ /* 0x000fce0008000f00 */
.L_x_85:
[----:B-1----:R1:W2:Y:S02]  /*4320*/  SYNCS.PHASECHK.TRANS64.TRYWAIT P0, [R0+URZ+0x280], R2 ;  /* 0x00028002000075a7 */ /* 0x0022a400080011ff */
[----:B--2---:R-:W-:Y:S05]  /*4330*/  @!P0 NANOSLEEP.SYNCS 0x989680 ;  /* 0x009896800000895d */ /* 0x004fea0003900000 */
[----:B------:R-:W2:Y:S02]  /*4340*/  @!P0 SYNCS.PHASECHK.TRANS64 P0, [R0+URZ+0x280], R2 ;  /* 0x00028002000085a7 */ /* 0x000ea400080010ff */
[----:B--2---:R-:W-:Y:S05]  /*4350*/  @P0 EXIT ;  /* 0x000000000000094d */ /* 0x004fea0003800000 */
[----:B------:R-:W-:Y:S05]  /*4360*/  BRA `(.L_x_85) ;  /* 0xfffffffc00ec7947 */ /* 0x000fea000383ffff */
.L_x_78:
[----:B------:R-:W-:Y:S05]  /*4370*/  BRA.U UP5, `(.L_x_86) ;  /* 0x0000000d05847547 */ /* 0x000fea000b800000 */
[----:B------:R-:W2:Y:S01]  /*4380*/  S2UR UR7, SR_CgaCtaId ;  /* 0x00000000000779c3 */ /* 0x000ea20000008800 */
[----:B------:R-:W-:Y:S01]  /*4390*/  UMOV UR4, 0x40 ;  /* 0x0000004000047882 */ /* 0x000fe20000000000 */
[----:B------:R-:W-:Y:S01]  /*43a0*/  NOP ;  /* 0x0000000000007918 */ /* 0x000fe20000000000 */
[----:B------:R-:W-:Y:S01]  /*43b0*/  UMOV UR6, 0x400 ;  /* 0x0000040000067882 */ /* 0x000fe20000000000 */
[----:B--2---:R-:W-:Y:S02]  /*43c0*/  ULEA UR5, UR7, UR4, 0x18 ;  /* 0x0000000407057291 */ /* 0x004fe4000f8ec0ff */
[----:B------:R-:W-:-:S07]  /*43d0*/  ULEA UR6, UR7, UR6, 0x18 ;  /* 0x0000000607067291 */ /* 0x000fce000f8ec0ff */
[----:B------:R-:W2:Y:S02]  /*43e0*/  LDS.U8 R0, [UR5+0x1c] ;  /* 0x00001c05ff007984 */ /* 0x000ea40008000000 */
[----:B--2---:R-:W-:-:S13]  /*43f0*/  ISETP.NE.AND P0, PT, R0, RZ, PT ;  /* 0x000000ff0000720c */ /* 0x004fda0003f05270 */
[----:B------:R-:W-:Y:S05]  /*4400*/  @P0 BRA `(.L_x_87) ;  /* 0x0000000000580947 */ /* 0x000fea0003800000 */
[----:B------:R-:W-:-:S13]  /*4410*/  ELECT P0, URZ, PT ;  /* 0x0000000000ff782f */ /* 0x000fda0003800000 */
[----:B------:R-:W-:Y:S05]  /*4420*/  @!P0 BRA `(.L_x_88) ;  /* 0x0000000000608947 */ /* 0x000fea0003800000 */
[----:B------:R-:W-:Y:S01]  /*4430*/  UMOV UR4, 0x10 ;  /* 0x0000001000047882 */ /* 0x000fe20000000000 */
[----:B------:R-:W-:Y:S01]  /*4440*/  HFMA2 R0, -RZ, RZ, 0, 5.9604644775390625e-08 ;  /* 0x00000001ff007431 */ /* 0x000fe200000001ff */
[----:B------:R-:W-:-:S03]  /*4450*/  MOV R3, 0xffff ;  /* 0x0000ffff00037802 */ /* 0x000fc60000000f00 */
[----:B------:R-:W-:Y:S04]  /*4460*/  DEPBAR.LE SB2, 0x36 ;  /* 0x0000ad800000791a */ /* 0x000fe80000000000 */
[----:B------:R-:W2:Y:S02]  /*4470*/  UTCATOMSWS.FIND_AND_SET.ALIGN UP0, UR4, UR4 ;  /* 0x00000004000475e3 */ /* 0x000ea40008000800 */
[----:B--2---:R-:W-:Y:S01]  /*4480*/  MOV R4, UR4 ;  /* 0x0000000400047c02 */ /* 0x004fe20008000f00 */
[----:B------:R-:W-:Y:S06]  /*4490*/  BRA.U UP0, `(.L_x_89) ;  /* 0x0000000100187547 */ /* 0x000fec000b800000 */
.L_x_90:
[----:B------:R-:W-:Y:S05]  /*44a0*/  NANOSLEEP 0x64 ;  /* 0x000000640000795d */ /* 0x000fea0003800000 */
[----:B------:R-:W-:-:S05]  /*44b0*/  UMOV UR4, 0x10 ;  /* 0x0000001000047882 */ /* 0x000fca0000000000 */
[----:B------:R-:W-:Y:S04]  /*44c0*/  DEPBAR.LE SB2, 0x36 ;  /* 0x0000ad800000791a */ /* 0x000fe80000000000 */
[----:B------:R-:W2:Y:S02]  /*44d0*/  UTCATOMSWS.FIND_AND_SET.ALIGN UP0, UR4, UR4 ;  /* 0x00000004000475e3 */ /* 0x000ea40008000800 */
[----:B--2---:R-:W-:Y:S01]  /*44e0*/  MOV R4, UR4 ;  /* 0x0000000400047c02 */ /* 0x004fe20008000f00 */
[----:B------:R-:W-:Y:S05]  /*44f0*/  BRA.U !UP0, `(.L_x_90) ;  /* 0xfffffffd08e87547 */ /* 0x000fea000b83ffff */
.L_x_89:
[-C--:B------:R-:W-:Y:S02]  /*4500*/  SHF.L.U32 R3, R3, R4.reuse, RZ ;  /* 0x0000000403037219 */ /* 0x080fe400000006ff */
[----:B------:R-:W-:Y:S01]  /*4510*/  SHF.L.U32 R0, R0, R4, RZ ;  /* 0x0000000400007219 */ /* 0x000fe200000006ff */
[----:B------:R-:W-:Y:S02]  /*4520*/  IMAD.SHL.U32 R4, R4, 0x20, RZ ;  /* 0x0000002004047824 */ /* 0x000fe400078e00ff */
[----:B------:R2:W-:Y:S04]  /*4530*/  ATOMS.OR RZ, [UR5+0x14], R3 ;  /* 0x00001403ffff798c */ /* 0x0005e8000b000005 */
[----:B------:R2:W-:Y:S04]  /*4540*/  ATOMS.OR RZ, [UR5+0x18], R0 ;  /* 0x00001800ffff798c */ /* 0x0005e8000b000005 */
[----:B------:R2:W-:Y:S01]  /*4550*/  STS [UR6+0x320], R4 ;  /* 0x00032004ff007988 */ /* 0x0005e20008000806 */
[----:B------:R-:W-:Y:S05]  /*4560*/  BRA `(.L_x_88) ;  /* 0x0000000000107947 */ /* 0x000fea0003800000 */
.L_x_87:
[----:B------:R-:W-:Y:S02]  /*4570*/  MOV R0, 0xffffffff ;  /* 0xffffffff00007802 */ /* 0x000fe40000000f00 */
[----:B------:R-:W-:-:S03]  /*4580*/  MOV R4, 0x45b0 ;  /* 0x000045b000047802 */ /* 0x000fc60000000f00 */
[----:B------:R2:W-:Y:S04]  /*4590*/  STS [UR6+0x320], R0 ;  /* 0x00032000ff007988 */ /* 0x0005e80008000806 */
[----:B-12--5:R-:W-:Y:S05]  /*45a0*/  CALL.REL.NOINC `($__internal_1_$__cuda_sm10x_tcgen05_guardrail_trap_phase_invalid_during_alloc) ;  /* 0x0000006800c07944 */ /* 0x026fea0003c00000 */
.L_x_88:
[----:B------:R-:W-:Y:S05]  /*45b0*/  WARPSYNC.ALL ;  /* 0x0000000000007948 */ /* 0x000fea0003800000 */
[----:B------:R-:W3:Y:S01]  /*45c0*/  S2UR UR4, SR_CgaCtaId ;  /* 0x00000000000479c3 */ /* 0x000ee20000008800 */
[----:B------:R-:W-:Y:S01]  /*45d0*/  UMOV UR13, 0x400 ;  /* 0x00000400000d7882 */ /* 0x000fe20000000000 */
[----:B------:R-:W-:-:S06]  /*45e0*/  NOP ;  /* 0x0000000000007918 */ /* 0x000fcc0000000000 */
[----:B------:R-:W-:Y:S06]  /*45f0*/  BAR.ARV 0x6, 0xa0 ;  /* 0x0182800000007b1d */ /* 0x000fec0000002000 */
[----:B------:R-:W4:Y:S01]  /*4600*/  LDCU UR5, c[0x0][0x38c] ;  /* 0x00007180ff0577ac */ /* 0x000f220008000800 */
[----:B------:R-:W-:Y:S01]  /*4610*/  LOP3.LUT R2, R2, 0xffff, RZ, 0xc0, !PT ;  /* 0x0000ffff02027812 */ /* 0x000fe200078ec0ff */
[----:B------:R-:W-:Y:S01]  /*4620*/  IMAD.MOV.U32 R11, RZ, RZ, 0x1 ;  /* 0x00000001ff0b7424 */ /* 0x000fe200078e00ff */
[----:B------:R-:W-:Y:S01]  /*4630*/  CS2R R8, SRZ ;  /* 0x0000000000087805 */ /* 0x000fe2000001ff00 */
[----:B------:R-:W1:Y:S01]  /*4640*/  LDCU UR8, c[0x0][0x38c] ;  /* 0x00007180ff0877ac */ /* 0x000e620008000800 */
[----:B------:R-:W-:Y:S01]  /*4650*/  R2UR UR15, R2 ;  /* 0x00000000020f72ca */ /* 0x000fe200000e0000 */
[----:B------:R-:W-:Y:S01]  /*4660*/  IMAD.MOV.U32 R10, RZ, RZ, RZ ;  /* 0x000000ffff0a7224 */ /* 0x000fe200078e00ff */
[----:B------:R-:W-:Y:S01]  /*4670*/  UMOV UR18, URZ ;  /* 0x000000ff00127c82 */ /* 0x000fe20008000000 */
[----:B------:R-:W-:Y:S01]  /*4680*/  UMOV UR10, URZ ;  /* 0x000000ff000a7c82 */ /* 0x000fe20008000000 */
[----:B---3--:R-:W-:Y:S01]  /*4690*/  ULEA UR13, UR4, UR13, 0x18 ;  /* 0x0000000d040d7291 */ /* 0x008fe2000f8ec0ff */
[----:B------:R-:W-:Y:S01]  /*46a0*/  UMOV UR20, 0x0 ;  /* 0x0000000000147882 */ /* 0x000fe20000000000 */
[----:B------:R-:W-:-:S02]  /*46b0*/  UMOV UR21, 0x4200490 ;  /* 0x0420049000157882 */ /* 0x000fc40000000000 */
[----:B------:R-:W-:Y:S02]  /*46c0*/  UIADD3 UR6, UPT, UPT, UR13, 0x4600, URZ ;  /* 0x000046000d067890 */ /* 0x000fe4000fffe0ff */
[----:B------:R-:W-:Y:S02]  /*46d0*/  UIADD3 UR7, UPT, UPT, UR13, 0x15600, URZ ;  /* 0x000156000d077890 */ /* 0x000fe4000fffe0ff */
[----:B----4-:R-:W-:Y:S01]  /*46e0*/  UIADD3 UR5, UPT, UPT, UR5, 0xf, URZ ;  /* 0x0000000f05057890 */ /* 0x010fe2000fffe0ff */
[----:B--2---:R-:W2:Y:S01]  /*46f0*/  LDS R0, [UR13+0x320] ;  /* 0x0003200dff007984 */ /* 0x004ea20008000800 */
[----:B------:R-:W-:Y:S02]  /*4700*/  USHF.R.U32.HI UR6, URZ, 0x4, UR6 ;  /* 0x00000004ff067899 */ /* 0x000fe40008011606 */
[----:B------:R-:W-:Y:S02]  /*4710*/  USHF.R.S32.HI UR4, URZ, 0x1f, UR5 ;  /* 0x0000001fff047899 */ /* 0x000fe40008011405 */
[----:B------:R-:W-:-:S02]  /*4720*/  ULOP3.LUT UR6, UR6, 0x3fff, URZ, 0xc0, !UPT ;  /* 0x00003fff06067892 */ /* 0x000fc4000f8ec0ff */
[----:B------:R-:W-:Y:S02]  /*4730*/  ULEA.HI UR4, UR4, UR5, URZ, 0x4 ;  /* 0x0000000504047291 */ /* 0x000fe4000f8f20ff */
[----:B------:R-:W-:Y:S02]  /*4740*/  USHF.R.U32.HI UR5, URZ, 0x4, UR7 ;  /* 0x00000004ff057899 */ /* 0x000fe40008011607 */
[----:B------:R-:W-:Y:S02]  /*4750*/  USHF.R.S32.HI UR22, URZ, 0x4, UR4 ;  /* 0x00000004ff167899 */ /* 0x000fe40008011404 */
[----:B------:R-:W-:Y:S02]  /*4760*/  ULOP3.LUT UR5, UR5, 0x3fff, URZ, 0xc0, !UPT ;  /* 0x00003fff05057892 */ /* 0x000fe4000f8ec0ff */
[----:B------:R-:W-:Y:S02]  /*4770*/  UISETP.LT.AND UP0, UPT, UR22, 0x1, UPT ;  /* 0x000000011600788c */ /* 0x000fe4000bf01270 */
[----:B------:R-:W-:-:S02]  /*4780*/  ULOP3.LUT UR16, UR6, 0x10000, URZ, 0xfc, !UPT ;  /* 0x0001000006107892 */ /* 0x000fc4000f8efcff */
[----:B------:R-:W-:Y:S02]  /*4790*/  USEL UR23, UR22, 0x1, !UP0 ;  /* 0x0000000116177887 */ /* 0x000fe4000c000000 */
[----:B------:R-:W-:Y:S02]  /*47a0*/  ULOP3.LUT UR17, UR5, 0x10000, URZ, 0xfc, !UPT ;  /* 0x0001000005117892 */ /* 0x000fe4000f8efcff */
[----:B------:R-:W-:Y:S02]  /*47b0*/  UIADD3 UR23, UPT, UPT, -UR23, URZ, URZ ;  /* 0x000000ff17177290 */ /* 0x000fe4000fffe1ff */
[----:B-1----:R-:W-:Y:S01]  /*47c0*/  UISETP.GE.AND UP4, UPT, UR8, 0x1, UPT ;  /* 0x000000010800788c */ /* 0x002fe2000bf86270 */
[----:B--2---:R-:W-:-:S15]  /*47d0*/  R2UR UR24, R0 ;  /* 0x00000000001872ca */ /* 0x004fde00000e0000 */
.L_x_97:
[----:B------:R-:W-:Y:S02]  /*47e0*/  LEA R0, R10, UR13, 0x3 ;  /* 0x0000000d0a007c11 */ /* 0x000fe4000f8e18ff */
[----:B------:R-:W-:Y:S02]  /*47f0*/  SHF.L.U32 R2, R9, 0x1f, RZ ;  /* 0x0000001f09027819 */ /* 0x000fe400000006ff */
[----:B------:R-:W-:Y:S01]  /*4800*/  PLOP3.LUT P0, PT, PT, PT, UP4, 0x80, 0x8 ;  /* 0x000000000008781c */ /* 0x000fe20003f0f048 */
[----:B------:R-:W-:Y:S01]  /*4810*/  VIADD R3, R0, 0x280 ;  /* 0x0000028000037836 */ /* 0x000fe20000000000 */
[----:B-1----:R-:W1:Y:S02]  /*4820*/  SYNCS.PHASECHK.TRANS64.TRYWAIT P1, [R0+URZ+0x270], R2 ;  /* 0x00027002000075a7 */ /* 0x002e6400080211ff */
[----:B-1-3--:R-:W-:Y:S09]  /*4830*/  @!P1 BRA `(.L_x_91) ;  /* 0x00000060001c9947 */ /* 0x00aff20003800000 */
.L_x_244:
[----:B------:R-:W-:Y:S01]  /*4840*/  LEA R4, R10, UR13, 0x4 ;  /* 0x0000000d0a047c11 */ /* 0x000fe2000f8e20ff */
[----:B------:R-:W-:Y:S01]  /*4850*/  @UP4 ULEA UR4, UR10, UR13, 0x3 ;  /* 0x0000000d0a044291 */ /* 0x000fe2000f8e18ff */
[----:B------:R-:W-:Y:S01]  /*4860*/  PLOP3.LUT P2, PT, PT, PT, PT, 0x80, 0x8 ;  /* 0x000000000008781c */ /* 0x000fe20003f4f070 */
[----:B------:R-:W-:Y:S01]  /*4870*/  ULEA UR19, UR18, UR13, 0x3 ;  /* 0x0000000d12137291 */ /* 0x000fe2000f8e18ff */
[----:B------:R-:W-:Y:S02]  /*4880*/  PRMT R3, RZ, 0x654, R3 ;  /* 0x00000654ff037816 */ /* 0x000fe40000000003 */
[----:B------:R-:W2:Y:S01]  /*4890*/  LDS.128 R4, [R4+0x300] ;  /* 0x0003000004047984 */ /* 0x000ea20000000c00 */
[----:B-1----:R-:W-:Y:S02]  /*48a0*/  @P0 SHF.L.U32 R2, R8, 0x1f, RZ ;  /* 0x0000001f08020819 */ /* 0x002fe400000006ff */
[----:B------:R-:W-:Y:S01]  /*48b0*/  SHF.L.U32 R0, R11, 0x1f, RZ ;  /* 0x0000001f0b007819 */ /* 0x000fe200000006ff */
[----:B------:R-:W-:Y:S01]  /*48c0*/  @!PT LDS RZ, [RZ] ;  /* 0x00000000fffff984 */ /* 0x000fe20000000800 */
[----:B------:R-:W-:Y:S01]  /*48d0*/  @!PT LDS RZ, [RZ] ;  /* 0x00000000fffff984 */ /* 0x000fe20000000800 */
[----:B------:R-:W-:Y:S01]  /*48e0*/  @!PT LDS RZ, [RZ] ;  /* 0x00000000fffff984 */ /* 0x000fe20000000800 */
[----:B------:R-:W-:Y:S01]  /*48f0*/  @!PT LDS RZ, [RZ] ;  /* 0x00000000fffff984 */ /* 0x000fe20000000800 */
[----:B------:R1:W-:Y:S06]  /*4900*/  MEMBAR.ALL.CTA ;  /* 0x0000000000007992 */ /* 0x0003ec0000008000 */
[----:B-1----:R-:W1:Y:S02]  /*4910*/  FENCE.VIEW.ASYNC.S ;  /* 0x00000000000073c6 */ /* 0x002e640000000000 */
[----:B-1----:R1:W-:Y:S01]  /*4920*/  SYNCS.ARRIVE.TRANS64.RED.A1T0 RZ, [R3+URZ], RZ ;  /* 0x000000ff03ff79a7 */ /* 0x0023e200081004ff */
[----:B------:R1:W3:Y:S01]  /*4930*/  @P0 SYNCS.PHASECHK.TRANS64.TRYWAIT P2, [UR4], R2 ;  /* 0x00000002ff0005a7 */ /* 0x0002e20008041104 */
[----:B--2---:R-:W-:Y:S01]  /*4940*/  LOP3.LUT P1, RZ, R6, 0x1, RZ, 0xc0, !PT ;  /* 0x0000000106ff7812 */ /* 0x004fe2000782c0ff */
[----:B------:R-:W2:Y:S02]  /*4950*/  SYNCS.PHASECHK.TRANS64.TRYWAIT P0, [UR19+0x2b0], R0 ;  /* 0x0002b000ff0075a7 */ /* 0x000ea40008001113 */
[----:B-123--:R-:W-:Y:S10]  /*4960*/  @!P0 BRA `(.L_x_92) ;  /* 0x0000005c00e48947 */ /* 0x00eff40003800000 */
.L_x_246:
[----:B------:R-:W-:Y:S01]  /*4970*/  IADD3 R10, PT, PT, R10, 0x1, RZ ;  /* 0x000000010a0a7810 */ /* 0x000fe20007ffe0ff */
[----:B------:R-:W-:Y:S06]  /*4980*/  BRA.U !UP4, `(.L_x_93) ;  /* 0x000000010ca07547 */ /* 0x000fec000b800000 */
[----:B------:R-:W-:Y:S02]  /*4990*/  ULEA.HI UR4, UR18, UR18, URZ, 0x1 ;  /* 0x0000001212047291 */ /* 0x000fe4000f8f08ff */
[----:B------:R-:W-:Y:S02]  /*49a0*/  UPLOP3.LUT UP2, UPT, UPT, UPT, UPT, 0x40, 0x4 ;  /* 0x000000000004789c */ /* 0x000fe40003f4e870 */
[----:B------:R-:W-:Y:S02]  /*49b0*/  USHF.L.U32 UR5, UR4, 0x6, URZ ;  /* 0x0000000604057899 */ /* 0x000fe400080006ff */
[----:B------:R-:W-:Y:S02]  /*49c0*/  ULOP3.LUT UR14, UR4, 0xffe, URZ, 0xc0, !UPT ;  /* 0x00000ffe040e7892 */ /* 0x000fe4000f8ec0ff */
[----:B------:R-:W-:Y:S02]  /*49d0*/  ULOP3.LUT UR4, UR5, 0xffffff80, URZ, 0xc0, !UPT ;  /* 0xffffff8005047892 */ /* 0x000fe4000f8ec0ff */
[----:B------:R-:W-:-:S02]  /*49e0*/  UIADD3 UR14, UPT, UPT, -UR14, UR18, URZ ;  /* 0x000000120e0e7290 */ /* 0x000fc4000fffe1ff */
[----:B------:R-:W-:Y:S01]  /*49f0*/  UIADD3 UR4, UPT, UPT, UR24, UR4, URZ ;  /* 0x0000000418047290 */ /* 0x000fe2000fffe0ff */
[----:B------:R-:W-:Y:S01]  /*4a00*/  UMOV UR12, UR23 ;  /* 0x00000017000c7c82 */ /* 0x000fe20008000000 */
[----:B------:R-:W-:Y:S02]  /*4a10*/  UMOV UR11, UR22 ;  /* 0x00000016000b7c82 */ /* 0x000fe40008000000 */
[----:B------:R-:W-:Y:S01]  /*4a20*/  ULEA UR14, UR14, UR4, 0x14 ;  /* 0x000000040e0e7291 */ /* 0x000fe2000f8ea0ff */
[----:B------:R-:W-:-:S11]  /*4a30*/  UMOV UR5, UR10 ;  /* 0x0000000a00057c82 */ /* 0x000fd60008000000 */
.L_x_96:
[----:B------:R-:W-:Y:S02]  /*4a40*/  UIADD3 UR12, UPT, UPT, UR12, 0x1, URZ ;  /* 0x000000010c0c7890 */ /* 0x000fe4000fffe0ff */
[----:B--2---:R-:W-:Y:S02]  /*4a50*/  ULEA UR6, UR5, UR13, 0x3 ;  /* 0x0000000d05067291 */ /* 0x004fe4000f8e18ff */
[----:B------:R-:W-:Y:S01]  /*4a60*/  UISETP.NE.AND UP3, UPT, UR12, URZ, UPT ;  /* 0x000000ff0c00728c */ /* 0x000fe2000bf65270 */
[----:B---3--:R-:W-:Y:S10]  /*4a70*/  @P2 BRA `(.L_x_94) ;  /* 0x00000000000c2947 */ /* 0x008ff40003800000 */
[----:B-1----:R-:W-:Y:S04]  /*4a80*/  SHF.L.U32 R2, R8, 0x1f, RZ ;  /* 0x0000001f08027819 */ /* 0x002fe800000006ff */
[----:B------:R-:W1:Y:S02]  /*4a90*/  SYNCS.PHASECHK.TRANS64.TRYWAIT P0, [UR6], R2 ;  /* 0x00000002ff0075a7 */ /* 0x000e640008001106 */
[----:B-1----:R-:W-:Y:S05]  /*4aa0*/  @!P0 BRA `(.L_x_95) ;  /* 0x0000005c00ac8947 */ /* 0x002fea0003800000 */
.L_x_94:
[----:B------:R-:W-:Y:S01]  /*4ab0*/  UISETP.NE.AND UP0, UPT, UR11, 0x1, UPT ;  /* 0x000000010b00788c */ /* 0x000fe2000bf05270 */
[----:B------:R-:W-:Y:S01]  /*4ac0*/  PLOP3.LUT P2, PT, PT, PT, PT, 0x80, 0x8 ;  /* 0x000000000008781c */ /* 0x000fe20003f4f070 */
[----:B------:R-:W-:Y:S02]  /*4ad0*/  UIADD3 UR4, UPT, UPT, UR5, 0x1, URZ ;  /* 0x0000000105047890 */ /* 0x000fe4000fffe0ff */
[----:B------:R-:W-:Y:S02]  /*4ae0*/  ULEA UR8, UR5, UR17, 0x8 ;  /* 0x0000001105087291 */ /* 0x000fe4000f8e40ff */
[----:B------:R-:W-:Y:S01]  /*4af0*/  UISETP.NE.AND UP1, UPT, UR4, 0x22, UPT ;  /* 0x000000220400788c */ /* 0x000fe2000bf25270 */
[----:B------:R-:W-:Y:S01]  /*4b00*/  PLOP3.LUT P0, PT, PT, PT, UP0, 0x80, 0x8 ;  /* 0x000000000008781c */ /* 0x000fe20003f0f008 */
[----:B------:R-:W-:Y:S02]  /*4b10*/  UIADD3 UR11, UPT, UPT, UR11, -0x1, URZ ;  /* 0xffffffff0b0b7890 */ /* 0x000fe4000fffe0ff */
[----:B------:R-:W-:Y:S02]  /*4b20*/  USEL UR7, URZ, 0x1, UP1 ;  /* 0x00000001ff077887 */ /* 0x000fe40008800000 */
[----:B------:R-:W-:Y:S01]  /*4b30*/  USEL UR10, UR4, URZ, UP1 ;  /* 0x000000ff040a7287 */ /* 0x000fe20008800000 */
[----:B------:R-:W-:Y:S03]  /*4b40*/  UMOV UR9, 0xc0004010 ;  /* 0xc000401000097882 */ /* 0x000fe60000000000 */
[----:B------:R-:W-:Y:S01]  /*4b50*/  @UP0 ULEA UR4, UR10, UR13, 0x3 ;  /* 0x0000000d0a040291 */ /* 0x000fe2000f8e18ff */
[----:B------:R-:W-:Y:S01]  /*4b60*/  LOP3.LUT R8, R8, UR7, RZ, 0x3c, !PT ;  /* 0x0000000708087c12 */ /* 0x000fe2000f8e3cff */
[----:B------:R-:W-:Y:S03]  /*4b70*/  UMOV UR7, 0xc0004010 ;  /* 0xc000401000077882 */ /* 0x000fe60000000000 */
[----:B-1----:R-:W-:Y:S04]  /*4b80*/  @P0 SHF.L.U32 R0, R8, 0x1f, RZ ;  /* 0x0000001f08000819 */ /* 0x002fe800000006ff */
[----:B------:R2:W3:Y:S01]  /*4b90*/  @P0 SYNCS.PHASECHK.TRANS64.TRYWAIT P2, [UR4], R0 ;  /* 0x00000000ff0005a7 */ /* 0x0004e20008041104 */
[----:B------:R-:W-:Y:S02]  /*4ba0*/  UIADD3 UR4, UPT, UPT, UR6, 0x110, URZ ;  /* 0x0000011006047890 */ /* 0x000fe4000fffe0ff */
[----:B------:R-:W-:Y:S03]  /*4bb0*/  ULEA UR6, UR5, UR16, 0x7 ;  /* 0x0000001005067291 */ /* 0x000fe6000f8e38ff */
[----:B------:R-:W-:Y:S06]  /*4bc0*/  UMOV UR5, UR10 ;  /* 0x0000000a00057c82 */ /* 0x000fec0008000000 */
[----:B------:R2:W-:Y:S01]  /*4bd0*/  UTCHMMA gdesc[UR6], gdesc[UR8], tmem[UR14], tmem[UR20], idesc[UR21], UP2 ;  /* 0x00ff1408060075ea */ /* 0x0005e2000900000e */
[----:B------:R-:W-:Y:S01]  /*4be0*/  UPLOP3.LUT UP2, UPT, UPT, UPT, UPT, 0x80, 0x8 ;  /* 0x000000000008789c */ /* 0x000fe20003f4f070 */
[----:B------:R2:W-:Y:S01]  /*4bf0*/  UTCBAR.MULTICAST [UR4], URZ, UR15 ;  /* 0x000000ff040073e9 */ /* 0x0005e2000800080f */
[----:B------:R-:W-:Y:S09]  /*4c00*/  BRA.U UP3, `(.L_x_96) ;  /* 0xfffffffd038c7547 */ /* 0x000ff2000b83ffff */
.L_x_93:
[----:B--2---:R-:W-:Y:S01]  /*4c10*/  UIADD3 UR4, UPT, UPT, UR18, 0x1, URZ ;  /* 0x0000000112047890 */ /* 0x004fe2000fffe0ff */
[C---:B------:R-:W-:Y:S01]  /*4c20*/  ISETP.NE.AND P0, PT, R10.reuse, 0x2, PT ;  /* 0x000000020a00780c */ /* 0x040fe20003f05270 */
[----:B------:R-:W-:Y:S02]  /*4c30*/  UIADD3 UR5, UPT, UPT, UR19, 0x290, URZ ;  /* 0x0000029013057890 */ /* 0x000fe4000fffe0ff */
[----:B------:R-:W-:Y:S01]  /*4c40*/  UISETP.NE.AND UP0, UPT, UR4, 0x4, UPT ;  /* 0x000000040400788c */ /* 0x000fe2000bf05270 */
[----:B-1----:R-:W-:Y:S02]  /*4c50*/  SEL R0, RZ, 0x1, P0 ;  /* 0x00000001ff007807 */ /* 0x002fe40000000000 */
[----:B------:R-:W-:Y:S01]  /*4c60*/  SEL R10, R10, RZ, P0 ;  /* 0x000000ff0a0a7207 */ /* 0x000fe20000000000 */
[----:B------:R-:W-:Y:S01]  /*4c70*/  USEL UR6, URZ, 0x1, UP0 ;  /* 0x00000001ff067887 */ /* 0x000fe20008000000 */
[----:B------:R-:W-:Y:S01]  /*4c80*/  LOP3.LUT R9, R9, R0, RZ, 0x3c, !PT ;  /* 0x0000000009097212 */ /* 0x000fe200078e3cff */
[----:B------:R-:W-:Y:S01]  /*4c90*/  USEL UR18, UR4, URZ, UP0 ;  /* 0x000000ff04127287 */ /* 0x000fe20008000000 */
[----:B------:R1:W-:Y:S03]  /*4ca0*/  UTCBAR [UR5], URZ ;  /* 0x000000ff050073e9 */ /* 0x0003e600080000ff */
[----:B------:R-:W-:Y:S01]  /*4cb0*/  LOP3.LUT R11, R11, UR6, RZ, 0x3c, !PT ;  /* 0x000000060b0b7c12 */ /* 0x000fe2000f8e3cff */
[----:B------:R-:W-:Y:S07]  /*4cc0*/  @P1 BRA `(.L_x_97) ;  /* 0xfffffff800c41947 */ /* 0x000fee000383ffff */
[----:B------:R-:W2:Y:S01]  /*4cd0*/  S2UR UR8, SR_CgaCtaId ;  /* 0x00000000000879c3 */ /* 0x000ea20000008800 */
[----:B------:R-:W-:Y:S01]  /*4ce0*/  ELECT P0, URZ, PT ;  /* 0x0000000000ff782f */ /* 0x000fe20003800000 */
[----:B------:R-:W-:Y:S01]  /*4cf0*/  IMAD.MOV.U32 R0, RZ, RZ, 0x1 ;  /* 0x00000001ff007424 */ /* 0x000fe200078e00ff */
[----:B------:R-:W-:Y:S01]  /*4d00*/  UIADD3 UR13, UPT, UPT, UR13, 0x2b0, URZ ;  /* 0x000002b00d0d7890 */ /* 0x000fe2000fffe0ff */
[----:B------:R-:W-:Y:S01]  /*4d10*/  SHF.L.U32 R2, R11, 0x1f, RZ ;  /* 0x0000001f0b027819 */ /* 0x000fe200000006ff */
[----:B------:R-:W-:-:S03]  /*4d20*/  UMOV UR4, 0x40 ;  /* 0x0000004000047882 */ /* 0x000fc60000000000 */
[----:B------:R-:W-:Y:S01]  /*4d30*/  UVIRTCOUNT.DEALLOC.SMPOOL 0x80 ;  /* 0x000000800000784c */ /* 0x000fe20000000000 */
[----:B--2---:R-:W-:Y:S02]  /*4d40*/  ULEA UR8, UR8, UR4, 0x18 ;  /* 0x0000000408087291 */ /* 0x004fe4000f8ec0ff */
[----:B------:R-:W-:-:S07]  /*4d50*/  ULEA UR4, UR18, UR13, 0x3 ;  /* 0x0000000d12047291 */ /* 0x000fce000f8e18ff */
[----:B------:R2:W-:Y:S02]  /*4d60*/  @P0 STS.U8 [UR8+0x1c], R0 ;  /* 0x00001c00ff000988 */ /* 0x0005e40008000008 */
[----:B------:R-:W4:Y:S02]  /*4d70*/  SYNCS.PHASECHK.TRANS64.TRYWAIT P0, [UR4], R2 ;  /* 0x00000002ff0075a7 */ /* 0x000f240008001104 */
[----:B--2-4-:R-:W-:Y:S05]  /*4d80*/  @!P0 BRA `(.L_x_98) ;  /* 0x0000005c000c8947 */ /* 0x014fea0003800000 */
.L_x_249:
[----:B------:R-:W-:-:S04]  /*4d90*/  UIADD3 UR4, UPT, UPT, UR18, 0x1, URZ ;  /* 0x0000000112047890 */ /* 0x000fc8000fffe0ff */
[----:B------:R-:W-:-:S04]  /*4da0*/  UISETP.NE.AND UP0, UPT, UR4, 0x4, UPT ;  /* 0x000000040400788c */ /* 0x000fc8000bf05270 */
[----:B------:R-:W-:Y:S02]  /*4db0*/  USEL UR6, URZ, 0x1, UP0 ;  /* 0x00000001ff067887 */ /* 0x000fe40008000000 */
[----:B------:R-:W-:-:S04]  /*4dc0*/  USEL UR4, UR4, URZ, UP0 ;  /* 0x000000ff04047287 */ /* 0x000fc80008000000 */
[----:B-1----:R-:W-:Y:S01]  /*4dd0*/  ULEA UR5, UR4, UR13, 0x3 ;  /* 0x0000000d04057291 */ /* 0x002fe2000f8e18ff */
[----:B--2---:R-:W-:-:S04]  /*4de0*/  LOP3.LUT R2, R11, UR6, RZ, 0x3c, !PT ;  /* 0x000000060b027c12 */ /* 0x004fc8000f8e3cff */
[----:B------:R-:W-:-:S04]  /*4df0*/  SHF.L.U32 R3, R2, 0x1f, RZ ;  /* 0x0000001f02037819 */ /* 0x000fc800000006ff */
[----:B------:R-:W1:Y:S02]  /*4e00*/  SYNCS.PHASECHK.TRANS64.TRYWAIT P0, [UR5], R3 ;  /* 0x00000003ff0075a7 */ /* 0x000e640008001105 */
[----:B-1----:R-:W-:Y:S05]  /*4e10*/  @!P0 BRA `(.L_x_99) ;  /* 0x0000005c00008947 */ /* 0x002fea0003800000 */
.L_x_251:
        /* <DEDUP_REMOVED lines=9> */
.L_x_253:
[----:B------:R-:W-:-:S04]  /*4eb0*/  UIADD3 UR4, UPT, UPT, UR4, 0x1, URZ ;  /* 0x0000000104047890 */ /* 0x000fc8000fffe0ff */
[----:B------:R-:W-:-:S04]  /*4ec0*/  UISETP.NE.AND UP0, UPT, UR4, 0x4, UPT ;  /* 0x000000040400788c */ /* 0x000fc8000bf05270 */
[----:B------:R-:W-:Y:S02]  /*4ed0*/  USEL UR5, URZ, 0x1, UP0 ;  /* 0x00000001ff057887 */ /* 0x000fe40008000000 */
[----:B------:R-:W-:-:S04]  /*4ee0*/  USEL UR4, UR4, URZ, UP0 ;  /* 0x000000ff04047287 */ /* 0x000fc80008000000 */
[----:B------:R-:W-:Y:S01]  /*4ef0*/  ULEA UR4, UR4, UR13, 0x3 ;  /* 0x0000000d04047291 */ /* 0x000fe2000f8e18ff */
[----:B------:R-:W-:-:S04]  /*4f00*/  LOP3.LUT R2, R2, UR5, RZ, 0x3c, !PT ;  /* 0x0000000502027c12 */ /* 0x000fc8000f8e3cff */
[----:B------:R-:W-:-:S04]  /*4f10*/  SHF.L.U32 R2, R2, 0x1f, RZ ;  /* 0x0000001f02027819 */ /* 0x000fc800000006ff */
[----:B------:R-:W2:Y:S02]  /*4f20*/  SYNCS.PHASECHK.TRANS64.TRYWAIT P0, [UR4], R2 ;  /* 0x00000002ff0075a7 */ /* 0x000ea40008001104 */
[----:B--2---:R-:W-:Y:S05]  /*4f30*/  @!P0 BRA `(.L_x_101) ;  /* 0x0000005800e88947 */ /* 0x004fea0003800000 */
.L_x_255:
[----:B------:R-:W-:Y:S01]  /*4f40*/  NOP ;  /* 0x0000000000007918 */ /* 0x000fe20000000000 */
[----:B-1----:R-:W1:Y:S01]  /*4f50*/  LDS R0, [UR8+0x14] ;  /* 0x00001408ff007984 */ /* 0x002e620008000800 */
[----:B------:R-:W-:Y:S01]  /*4f60*/  ULOP3.LUT UR4, UR24, 0xffff, URZ, 0xc0, !UPT ;  /* 0x0000ffff18047892 */ /* 0x000fe2000f8ec0ff */
[----:B------:R-:W-:Y:S01]  /*4f70*/  UMOV UR5, 0xffff ;  /* 0x0000ffff00057882 */ /* 0x000fe20000000000 */
[----:B------:R-:W-:Y:S02]  /*4f80*/  UMOV UR6, 0x1 ;  /* 0x0000000100067882 */ /* 0x000fe40000000000 */
[----:B------:R-:W-:-:S04]  /*4f90*/  USHF.R.U32.HI UR4, URZ, 0x5, UR4 ;  /* 0x00000005ff047899 */ /* 0x000fc80008011604 */
[----:B------:R-:W-:Y:S02]  /*4fa0*/  USHF.L.U32 UR5, UR5, UR4, URZ ;  /* 0x0000000405057299 */ /* 0x000fe400080006ff */
[----:B------:R-:W-:-:S04]  /*4fb0*/  USHF.L.U32 UR4, UR6, UR4, URZ ;  /* 0x0000000406047299 */ /* 0x000fc800080006ff */
[----:B-1----:R-:W-:-:S04]  /*4fc0*/  LOP3.LUT R0, R0, UR5, RZ, 0xc0, !PT ;  /* 0x0000000500007c12 */ /* 0x002fc8000f8ec0ff */
[----:B------:R-:W-:-:S13]  /*4fd0*/  ISETP.NE.AND P0, PT, R0, UR5, PT ;  /* 0x0000000500007c0c */ /* 0x000fda000bf05270 */
[----:B------:R-:W-:Y:S05]  /*4fe0*/  @P0 BRA `(.L_x_102) ;  /* 0x0000000000580947 */ /* 0x000fea0003800000 */
[----:B------:R-:W1:Y:S02]  /*4ff0*/  LDS R0, [UR8+0x18] ;  /* 0x00001808ff007984 */ /* 0x000e640008000800 */
[----:B-1----:R-:W-:-:S04]  /*5000*/  LOP3.LUT R0, R0, UR4, RZ, 0xc0, !PT ;  /* 0x0000000400007c12 */ /* 0x002fc8000f8ec0ff */
[----:B------:R-:W-:-:S13]  /*5010*/  ISETP.NE.AND P0, PT, R0, UR4, PT ;  /* 0x0000000400007c0c */ /* 0x000fda000bf05270 */
[----:B------:R-:W-:Y:S05]  /*5020*/  @P0 BRA `(.L_x_103) ;  /* 0x00000000003c0947 */ /* 0x000fea0003800000 */
[----:B------:R-:W1:Y:S01]  /*5030*/  S2R R2, SR_LANEID ;  /* 0x0000000000027919 */ /* 0x000e620000000000 */
[----:B------:R-:W-:-:S06]  /*5040*/  ULOP3.LUT UR5, URZ, UR5, URZ, 0x33, !UPT ;  /* 0x00000005ff057292 */ /* 0x000fcc000f8e33ff */
[----:B------:R-:W-:-:S04]  /*5050*/  IMAD.U32 R0, RZ, RZ, UR5 ;  /* 0x00000005ff007e24 */ /* 0x000fc8000f8e00ff */
[----:B------:R2:W4:Y:S02]  /*5060*/  REDUX UR7, R0 ;  /* 0x00000000000773c4 */ /* 0x0005240000000000 */
[----:B------:R1:W-:Y:S01]  /*5070*/  UTCATOMSWS.AND URZ, UR5 ;  /* 0x0000000500ff79e3 */ /* 0x0003e20008000000 */
[----:B--2---:R-:W-:Y:S01]  /*5080*/  LOP3.LUT R0, RZ, UR4, RZ, 0x33, !PT ;  /* 0x00000004ff007c12 */ /* 0x004fe2000f8e33ff */
[----:B------:R-:W-:Y:S02]  /*5090*/  VOTEU.ANY UR4, UPT, PT ;  /* 0x0000000000047886 */ /* 0x000fe400038e0100 */
[----:B------:R-:W-:Y:S02]  /*50a0*/  UFLO.U32 UR4, UR4 ;  /* 0x00000004000472bd */ /* 0x000fe400080e0000 */
[----:B------:R-:W2:Y:S04]  /*50b0*/  REDUX UR6, R0 ;  /* 0x00000000000673c4 */ /* 0x000ea80000000000 */
[----:B-1----:R-:W-:-:S02]  /*50c0*/  ISETP.EQ.U32.AND P0, PT, R2, UR4, PT ;  /* 0x0000000402007c0c */ /* 0x002fc4000bf02070 */
[----:B----4-:R-:W-:-:S11]  /*50d0*/  MOV R2, UR7 ;  /* 0x0000000700027c02 */ /* 0x010fd60008000f00 */
[----:B------:R1:W-:Y:S01]  /*50e0*/  @P0 ATOMS.AND RZ, [UR8+0x14], R2 ;  /* 0x00001402ffff098c */ /* 0x0003e2000a800008 */
[----:B--2---:R-:W-:-:S05]  /*50f0*/  IMAD.U32 R0, RZ, RZ, UR6 ;  /* 0x00000006ff007e24 */ /* 0x004fca000f8e00ff */
[----:B------:R1:W-:Y:S01]  /*5100*/  @P0 ATOMS.AND RZ, [UR8+0x18], R0 ;  /* 0x00001800ffff098c */ /* 0x0003e2000a800008 */
[----:B------:R-:W-:Y:S05]  /*5110*/  BRA `(.L_x_104) ;  /* 0x0000000000147947 */ /* 0x000fea0003800000 */
.L_x_103:
[----:B------:R-:W-:Y:S02]  /*5120*/  MOV R2, 0x5140 ;  /* 0x0000514000027802 */ /* 0x000fe40000000f00 */
[----:B---3-5:R-:W-:Y:S05]  /*5130*/  CALL.REL.NOINC `($__internal_0_$__cuda_sm10x_tcgen05_guardrail_trap_col_being_dealloced_not_returned_by_alloc) ;  /* 0x0000005c00d07944 */ /* 0x028fea0003c00000 */
[----:B------:R-:W-:Y:S05]  /*5140*/  BRA `(.L_x_104) ;  /* 0x0000000000087947 */ /* 0x000fea0003800000 */
.L_x_102:
[----:B------:R-:W-:Y:S02]  /*5150*/  MOV R2, 0x5170 ;  /* 0x0000517000027802 */ /* 0x000fe40000000f00 */
[----:B---3-5:R-:W-:Y:S05]  /*5160*/  CALL.REL.NOINC `($__internal_2_$__cuda_sm10x_tcgen05_guardrail_trap_unallocated_columns_being_dealloced) ;  /* 0x0000005c00dc7944 */ /* 0x028fea0003c00000 */
.L_x_104:
[----:B------:R-:W-:Y:S01]  /*5170*/  NOP ;  /* 0x0000000000007918 */ /* 0x000fe20000000000 */
[----:B------:R-:W-:Y:S05]  /*5180*/  EXIT ;  /* 0x000000000000794d */ /* 0x000fea0003800000 */
.L_x_86:
[----:B------:R-:W-:-:S09]  /*5190*/  UISETP.NE.OR UP0, UPT, UR18, 0x3, !UP3 ;  /* 0x000000031200788c */ /* 0x000fd2000df05670 */
[----:B------:R-:W-:Y:S05]  /*51a0*/  BRA.U UP0, `(.L_x_105) ;  /* 0x0000001100887547 */ /* 0x000fea000b800000 */
[----:B------:R-:W2:Y:S01]  /*51b0*/  LDCU.64 UR4, c[0x0][0x888] ;  /* 0x00011100ff0477ac */ /* 0x000ea20008000a00 */
[----:B------:R-:W3:Y:S01]  /*51c0*/  S2UR UR8, SR_CgaCtaId ;  /* 0x00000000000879c3 */ /* 0x000ee20000008800 */
[----:B------:R-:W-:Y:S02]  /*51d0*/  HFMA2 R9, -RZ, RZ, 0, 0 ;  /* 0x00000000ff097431 */ /* 0x000fe400000001ff */
[----:B------:R-:W-:Y:S01]  /*51e0*/  IMAD.MOV.U32 R11, RZ, RZ, 0x1 ;  /* 0x00000001ff0b7424 */ /* 0x000fe200078e00ff */
[----:B------:R-:W4:Y:S01]  /*51f0*/  LDCU UR40, c[0x0][0x370] ;  /* 0x00006e00ff2877ac */ /* 0x000f220008000800 */
[----:B------:R-:W-:Y:S01]  /*5200*/  IMAD.MOV.U32 R10, RZ, RZ, RZ ;  /* 0x000000ffff0a7224 */ /* 0x000fe200078e00ff */
[----:B------:R-:W-:Y:S01]  /*5210*/  MOV R3, 0x1000 ;  /* 0x0000100000037802 */ /* 0x000fe20000000f00 */
[----:B------:R-:W4:Y:S01]  /*5220*/  LDCU.128 UR44, c[0x0][0xb10] ;  /* 0x00016200ff2c77ac */ /* 0x000f220008000c00 */
[----:B------:R-:W1:Y:S01]  /*5230*/  LDC.64 R12, c[0x0][0x348] ;  /* 0x0000d200ff0c7b82 */ /* 0x000e620000000a00 */
[----:B------:R-:W3:Y:S01]  /*5240*/  LDCU UR37, c[0x0][0x374] ;  /* 0x00006e80ff2577ac */ /* 0x000ee20008000800 */
[----:B------:R-:W3:Y:S01]  /*5250*/  LDCU.64 UR38, c[0x0][0x890] ;  /* 0x00011200ff2677ac */ /* 0x000ee20008000a00 */
[----:B------:R-:W3:Y:S01]  /*5260*/  LDCU UR15, c[0x0][0xb0c] ;  /* 0x00016180ff0f77ac */ /* 0x000ee20008000800 */
[----:B--2---:R-:W-:Y:S01]  /*5270*/  UISETP.NE.U32.AND UP0, UPT, UR4, URZ, UPT ;  /* 0x000000ff0400728c */ /* 0x004fe2000bf05070 */
[----:B------:R-:W2:Y:S01]  /*5280*/  LDCU UR54, c[0x0][0xb20] ;  /* 0x00016400ff3677ac */ /* 0x000ea20008000800 */
[----:B------:R-:W2:Y:S01]  /*5290*/  LDCU UR4, c[0x0][0xb30] ;  /* 0x00016600ff0477ac */ /* 0x000ea20008000800 */
[----:B------:R-:W-:Y:S01]  /*52a0*/  UMOV UR21, 0x400 ;  /* 0x0000040000157882 */ /* 0x000fe20000000000 */
[----:B----4-:R-:W-:-:S02]  /*52b0*/  UIMAD.WIDE.U32 UR52, UR40, UR44, URZ ;  /* 0x0000002c283472a5 */ /* 0x010fc4000f8e00ff */
[----:B---3--:R-:W-:Y:S02]  /*52c0*/  UIMAD.WIDE.U32 UR6, UR37, UR47, URZ ;  /* 0x0000002f250672a5 */ /* 0x008fe4000f8e00ff */
[----:B------:R-:W-:Y:S02]  /*52d0*/  ULEA UR21, UR8, UR21, 0x18 ;  /* 0x0000001508157291 */ /* 0x000fe4000f8ec0ff */
[----:B------:R-:W-:Y:S02]  /*52e0*/  UISETP.NE.U32.AND UP6, UPT, UR38, URZ, UPT ;  /* 0x000000ff2600728c */ /* 0x000fe4000bfc5070 */
[----:B------:R-:W-:Y:S02]  /*52f0*/  UIADD3 UR43, UPT, UPT, UR21, 0x238, URZ ;  /* 0x00000238152b7890 */ /* 0x000fe4000fffe0ff */
[----:B------:R-:W-:Y:S02]  /*5300*/  UIADD3 UR33, UPT, UPT, UR21, 0x220, URZ ;  /* 0x0000022015217890 */ /* 0x000fe4000fffe0ff */
[----:B------:R-:W-:-:S02]  /*5310*/  UIADD3 UR25, UPT, UPT, UR21, 0x228, URZ ;  /* 0x0000022815197890 */ /* 0x000fc4000fffe0ff */
[----:B------:R-:W-:Y:S02]  /*5320*/  UIADD3 UR17, UPT, UPT, UR21, 0x230, URZ ;  /* 0x0000023015117890 */ /* 0x000fe4000fffe0ff */
[----:B------:R-:W-:Y:S02]  /*5330*/  UISETP.NE.AND.EX UP5, UPT, UR5, URZ, UPT, UP0 ;  /* 0x000000ff0500728c */ /* 0x000fe4000bfa5300 */
[----:B------:R-:W-:Y:S01]  /*5340*/  UISETP.NE.AND UP0, UPT, UR42, 0x1, UPT ;  /* 0x000000012a00788c */ /* 0x000fe2000bf05270 */
[----:B------:R-:W-:Y:S01]  /*5350*/  UMOV UR52, UR53 ;  /* 0x0000003500347c82 */ /* 0x000fe20008000000 */
[----:B------:R-:W-:Y:S01]  /*5360*/  UMOV UR51, UR7 ;  /* 0x0000000700337c82 */ /* 0x000fe20008000000 */
[----:B------:R-:W-:Y:S02]  /*5370*/  USEL UR41, URZ, 0x1, UP4 ;  /* 0x00000001ff297887 */ /* 0x000fe4000a000000 */
[----:B------:R-:W-:Y:S02]  /*5380*/  UISETP.NE.AND UP0, UPT, UR15, 0x1, UPT ;  /* 0x000000010f00788c */ /* 0x000fe4000bf05270 */
[----:B------:R-:W-:-:S02]  /*5390*/  UPLOP3.LUT UP4, UPT, UPT, UPT, UPT, 0x40, 0x4 ;  /* 0x000000000004789c */ /* 0x000fc40003f8e870 */
[----:B------:R-:W-:Y:S01]  /*53a0*/  UISETP.GE.AND UP2, UPT, UR42, 0x1, UPT ;  /* 0x000000012a00788c */ /* 0x000fe2000bf46270 */
[----:B------:R-:W3:Y:S01]  /*53b0*/  LDCU.64 UR22, c[0x0][0xb28] ;  /* 0x00016500ff1677ac */ /* 0x000ee20008000a00 */
[----:B------:R-:W-:Y:S02]  /*53c0*/  UISETP.NE.AND.EX UP6, UPT, UR39, URZ, UPT, UP6 ;  /* 0x000000ff2700728c */ /* 0x000fe4000bfc5360 */
[----:B------:R-:W-:Y:S02]  /*53d0*/  UPRMT UR43, UR8, 0x654, UR43 ;  /* 0x00000654082b7896 */ /* 0x000fe4000800002b */
[----:B------:R-:W-:Y:S02]  /*53e0*/  UPRMT UR50, UR8, 0x654, UR33 ;  /* 0x0000065408327896 */ /* 0x000fe40008000021 */
[----:B------:R-:W-:Y:S02]  /*53f0*/  UPRMT UR49, UR8, 0x654, UR25 ;  /* 0x0000065408317896 */ /* 0x000fe40008000019 */
[----:B------:R-:W-:-:S02]  /*5400*/  UPRMT UR48, UR8, 0x654, UR17 ;  /* 0x0000065408307896 */ /* 0x000fc40008000011 */
[----:B------:R-:W-:Y:S02]  /*5410*/  USHF.R.U32.HI UR52, URZ, UR45, UR52 ;  /* 0x0000002dff347299 */ /* 0x000fe40008011634 */
[----:B--2---:R-:W-:Y:S02]  /*5420*/  USHF.R.U32.HI UR51, URZ, UR54, UR51 ;  /* 0x00000036ff337299 */ /* 0x004fe40008011633 */
[----:B------:R-:W-:Y:S02]  /*5430*/  UISETP.NE.AND UP0, UPT, UR46, 0x1, UPT ;  /* 0x000000012e00788c */ /* 0x000fe4000bf05270 */
[----:B-1----:R-:W-:-:S11]  /*5440*/  UISETP.NE.AND UP3, UPT, UR4, 0x1, UPT ;  /* 0x000000010400788c */ /* 0x002fd6000bf65270 */
.L_x_116:
[C---:B------:R-:W-:Y:S02]  /*5450*/  LEA R8, R10.reuse, UR21, 0x3 ;  /* 0x000000150a087c11 */ /* 0x040fe4000f8e18ff */
[----:B------:R-:W-:Y:S02]  /*5460*/  SHF.L.U32 R0, R9, 0x1f, RZ ;  /* 0x0000001f09007819 */ /* 0x000fe400000006ff */
[----:B------:R-:W-:Y:S02]  /*5470*/  LEA R4, R10, UR21, 0x4 ;  /* 0x000000150a047c11 */ /* 0x000fe4000f8e20ff */
[----:B-1----:R-:W1:Y:S02]  /*5480*/  SYNCS.PHASECHK.TRANS64.TRYWAIT P0, [R8+URZ+0x270], R0 ;  /* 0x00027000080075a7 */ /* 0x002e6400080011ff */
[----:B-1----:R-:W-:Y:S05]  /*5490*/  @!P0 BRA `(.L_x_106) ;  /* 0x0000005400a88947 */ /* 0x002fea0003800000 */
.L_x_256:
[----:B------:R-:W2:Y:S01]  /*54a0*/  LDS.128 R4, [R4+0x300] ;  /* 0x0003000004047984 */ /* 0x000ea20000000c00 */
[----:B------:R-:W-:Y:S01]  /*54b0*/  UISETP.GE.AND UP0, UPT, UR42, 0x1, UPT ;  /* 0x000000012a00788c */ /* 0x000fe2000bf06270 */
[----:B------:R-:W-:Y:S01]  /*54c0*/  @!PT LDS RZ, [RZ] ;  /* 0x00000000fffff984 */ /* 0x000fe20000000800 */
[----:B------:R-:W-:Y:S01]  /*54d0*/  @!PT LDS RZ, [RZ] ;  /* 0x00000000fffff984 */ /* 0x000fe20000000800 */
[----:B------:R-:W-:Y:S01]  /*54e0*/  @!PT LDS RZ, [RZ] ;  /* 0x00000000fffff984 */ /* 0x000fe20000000800 */
[----:B------:R-:W-:Y:S01]  /*54f0*/  @!PT LDS RZ, [RZ] ;  /* 0x00000000fffff984 */ /* 0x000fe20000000800 */
[----:B------:R4:W-:Y:S06]  /*5500*/  MEMBAR.ALL.CTA ;  /* 0x0000000000007992 */ /* 0x0009ec0000008000 */
[----:B----4-:R-:W4:Y:S01]  /*5510*/  FENCE.VIEW.ASYNC.S ;  /* 0x00000000000073c6 */ /* 0x010f220000000000 */
[----:B--2---:R-:W-:Y:S11]  /*5520*/  LOP3.LUT P0, RZ, R6, 0x1, RZ, 0xc0, !PT ;  /* 0x0000000106ff7812 */ /* 0x004ff6000780c0ff */
[----:B------:R-:W-:Y:S02]  /*5530*/  @!UPT UIADD3 URZ, UPT, UPT, URZ, URZ, URZ ;  /* 0x000000fffffff290 */ /* 0x000fe4000fffe0ff */
[----:B----4-:R-:W-:Y:S01]  /*5540*/  VOTEU.ANY UP2, P0 ;  /* 0x0000000000ff7886 */ /* 0x010fe20000040100 */
[----:B------:R-:W-:Y:S11]  /*5550*/  PLOP3.LUT P0, PT, PT, PT, UP2, 0x80, 0x8 ;  /* 0x000000000008781c */ /* 0x000ff60003f0f028 */
[----:B------:R-:W-:Y:S02]  /*5560*/  @!UPT UIADD3 URZ, UPT, UPT, URZ, URZ, URZ ;  /* 0x000000fffffff290 */ /* 0x000fe4000fffe0ff */
[----:B-1----:R-:W-:Y:S02]  /*5570*/  @P0 SHF.R.U32.HI R0, RZ, 0x10, R5 ;  /* 0x00000010ff000819 */ /* 0x002fe40000011605 */
[----:B------:R-:W-:Y:S02]  /*5580*/  @P0 MOV R2, R4 ;  /* 0x0000000400020202 */ /* 0x000fe40000000f00 */
[----:B------:R-:W-:Y:S01]  /*5590*/  @P0 R2UR UR4, R0 ;  /* 0x00000000000402ca */ /* 0x000fe200000e0000 */
[----:B------:R-:W-:Y:S01]  /*55a0*/  VIADD R0, R8, 0x280 ;  /* 0x0000028008007836 */ /* 0x000fe20000000000 */
[----:B------:R-:W-:Y:S02]  /*55b0*/  @P0 LOP3.LUT R4, R5, 0xffff, RZ, 0xc0, !PT ;  /* 0x0000ffff05040812 */ /* 0x000fe400078ec0ff */
[----:B------:R-:W-:Y:S02]  /*55c0*/  @P0 R2UR UR6, R2 ;  /* 0x00000000020602ca */ /* 0x000fe400000e0000 */
[----:B------:R-:W-:Y:S02]  /*55d0*/  PRMT R0, RZ, 0x654, R0 ;  /* 0x00000654ff007816 */ /* 0x000fe40000000000 */
[----:B------:R-:W-:Y:S02]  /*55e0*/  @P0 R2UR UR5, R4 ;  /* 0x00000000040502ca */ /* 0x000fe400000e0000 */
[----:B------:R1:W-:Y:S03]  /*55f0*/  SYNCS.ARRIVE.TRANS64.RED.A1T0 RZ, [R0+URZ], RZ ;  /* 0x000000ff00ff79a7 */ /* 0x0003e600081004ff */
[----:B------:R-:W-:Y:S04]  /*5600*/  @UP2 UMOV UR29, UR4 ;  /* 0x00000004001d2c82 */ /* 0x000fe80008000000 */
[----:B------:R-:W-:Y:S04]  /*5610*/  @UP2 UMOV UR14, UR6 ;  /* 0x00000006000e2c82 */ /* 0x000fe80008000000 */
[----:B------:R-:W-:Y:S01]  /*5620*/  @UP2 UMOV UR13, UR5 ;  /* 0x00000005000d2c82 */ /* 0x000fe20008000000 */
[----:B------:R-:W-:Y:S05]  /*5630*/  BRA.U !UP0, `(.L_x_107) ;  /* 0x0000000108c07547 */ /* 0x000fea000b800000 */
[----:B------:R-:W-:Y:S02]  /*5640*/  UIMAD.WIDE.U32 UR18, UR13, UR47, URZ ;  /* 0x0000002f0d1272a5 */ /* 0x000fe4000f8e00ff */
[----:B------:R-:W-:Y:S02]  /*5650*/  UP2UR UR16, UPR, URZ, 0x4 ;  /* 0x00000004ff107883 */ /* 0x000fe40008000000 */
[----:B------:R-:W-:Y:S02]  /*5660*/  UISETP.NE.AND UP2, UPT, UR46, 0x1, UPT ;  /* 0x000000012e00788c */ /* 0x000fe4000bf45270 */
[----:B------:R-:W-:Y:S02]  /*5670*/  UIMAD.WIDE.U32 UR26, UR14, UR44, URZ ;  /* 0x0000002c0e1a72a5 */ /* 0x000fe4000f8e00ff */
[----:B------:R-:W-:Y:S02]  /*5680*/  USEL UR4, UR37, UR51, !UP2 ;  /* 0x0000003325047287 */ /* 0x000fe4000d000000 */
[----:B------:R-:W-:Y:S02]  /*5690*/  UISETP.NE.AND UP0, UPT, UR15, 0x1, UPT ;  /* 0x000000010f00788c */ /* 0x000fe4000bf05270 */
[----:B------:R-:W-:Y:S02]  /*56a0*/  UP2UR UR20, UPR, URZ, 0x2 ;  /* 0x00000002ff147883 */ /* 0x000fe40008000000 */
[----:B------:R-:W-:Y:S02]  /*56b0*/  UISETP.NE.AND UP1, UPT, UR42, 0x1, UPT ;  /* 0x000000012a00788c */ /* 0x000fe4000bf25270 */
[----:B---3--:R-:W-:Y:S02]  /*56c0*/  UIMAD.WIDE.U32 UR8, UR4, UR22, URZ ;  /* 0x00000016040872a5 */ /* 0x008fe4000f8e00ff */
[----:B------:R-:W-:Y:S01]  /*56d0*/  USEL UR7, UR40, UR52, !UP0 ;  /* 0x0000003428077287 */ /* 0x000fe2000c000000 */
[----:B------:R-:W-:Y:S02]  /*56e0*/  UMOV UR5, UR19 ;  /* 0x0000001300057c82 */ /* 0x000fe40008000000 */
[----:B------:R-:W-:Y:S02]  /*56f0*/  USHF.R.U32.HI UR6, URZ, UR54, UR5 ;  /* 0x00000036ff067299 */ /* 0x000fe40008011605 */
[----:B------:R-:W-:Y:S02]  /*5700*/  UIMAD.WIDE.U32 UR10, UR7, UR22, URZ ;  /* 0x00000016070a72a5 */ /* 0x000fe4000f8e00ff */
[----:B------:R-:W-:Y:S02]  /*5710*/  USEL UR6, UR13, UR6, !UP2 ;  /* 0x000000060d067287 */ /* 0x000fe4000d000000 */
[----:B------:R-:W-:Y:S01]  /*5720*/  UISETP.NE.AND UP2, UPT, UR16, URZ, UPT ;  /* 0x000000ff1000728c */ /* 0x000fe2000bf45270 */
[----:B------:R-:W-:Y:S02]  /*5730*/  UMOV UR5, UR27 ;  /* 0x0000001b00057c82 */ /* 0x000fe40008000000 */
[----:B------:R-:W-:Y:S03]  /*5740*/  USHF.R.U32.HI UR12, URZ, UR45, UR5 ;  /* 0x0000002dff0c7299 */ /* 0x000fe60008011605 */
[----:B------:R-:W-:Y:S02]  /*5750*/  UMOV UR5, UR9 ;  /* 0x0000000900057c82 */ /* 0x000fe40008000000 */
[----:B------:R-:W-:Y:S03]  /*5760*/  @UP1 USHF.R.U32.HI UR4, URZ, UR23, UR5 ;  /* 0x00000017ff041299 */ /* 0x000fe60008011605 */
[----:B------:R-:W-:Y:S01]  /*5770*/  UMOV UR5, UR11 ;  /* 0x0000000b00057c82 */ /* 0x000fe20008000000 */
[----:B------:R-:W-:Y:S02]  /*5780*/  UIMAD UR4, UR42, UR4, URZ ;  /* 0x000000042a0472a4 */ /* 0x000fe4000f8e02ff */
[----:B------:R-:W-:Y:S02]  /*5790*/  @UP1 USHF.R.U32.HI UR7, URZ, UR23, UR5 ;  /* 0x00000017ff071299 */ /* 0x000fe40008011605 */
[----:B------:R-:W-:Y:S02]  /*57a0*/  USEL UR5, UR14, UR12, !UP0 ;  /* 0x0000000c0e057287 */ /* 0x000fe4000c000000 */
[----:B------:R-:W-:Y:S02]  /*57b0*/  UIMAD.WIDE.U32 UR10, UR6, UR22, URZ ;  /* 0x00000016060a72a5 */ /* 0x000fe4000f8e00ff */
[----:B------:R-:W-:Y:S02]  /*57c0*/  UIMAD UR8, UR42, UR7, URZ ;  /* 0x000000072a0872a4 */ /* 0x000fe4000f8e02ff */
[----:B------:R-:W-:Y:S03]  /*57d0*/  UISETP.GE.AND UP0, UPT, UR6, UR4, UPT ;  /* 0x000000040600728c */ /* 0x000fe6000bf06270 */
[----:B------:R-:W-:Y:S01]  /*57e0*/  UMOV UR4, UR11 ;  /* 0x0000000b00047c82 */ /* 0x000fe20008000000 */
[----:B------:R-:W-:Y:S02]  /*57f0*/  UISETP.GE.OR UP0, UPT, UR5, UR8, UP0 ;  /* 0x000000080500728c */ /* 0x000fe40008706670 */
[----:B------:R-:W-:Y:S02]  /*5800*/  USHF.R.U32.HI UR4, URZ, UR23, UR4 ;  /* 0x00000017ff047299 */ /* 0x000fe40008011604 */
[----:B------:R-:W-:Y:S02]  /*5810*/  UIMAD.WIDE.U32 UR8, UR5, UR22, URZ ;  /* 0x00000016050872a5 */ /* 0x000fe4000f8e00ff */
[----:B------:R-:W-:Y:S04]  /*5820*/  USEL UR10, UR6, UR4, !UP1 ;  /* 0x00000004060a7287 */ /* 0x000fe8000c800000 */
[----:B------:R-:W-:Y:S01]  /*5830*/  UIADD3 UR11, UPT, UPT, -UR10, URZ, URZ ;  /* 0x000000ff0a0b7290 */ /* 0x000fe2000fffe1ff */
[----:B------:R-:W-:Y:S02]  /*5840*/  @!UP0 UMOV UR4, UR9 ;  /* 0x0000000900048c82 */ /* 0x000fe40008000000 */
[----:B------:R-:W-:Y:S02]  /*5850*/  @!UP0 USHF.R.U32.HI UR4, URZ, UR23, UR4 ;  /* 0x00000017ff048299 */ /* 0x000fe40008011604 */
[----:B------:R-:W-:Y:S02]  /*5860*/  UIMAD UR8, UR42, UR11, UR6 ;  /* 0x0000000b2a0872a4 */ /* 0x000fe4000f8e0206 */
[----:B------:R-:W-:Y:S02]  /*5870*/  @!UP0 USEL UR4, UR5, UR4, !UP1 ;  /* 0x0000000405048287 */ /* 0x000fe4000c800000 */
[----:B------:R-:W-:Y:S02]  /*5880*/  UISETP.NE.AND UP1, UPT, UR20, URZ, UPT ;  /* 0x000000ff1400728c */ /* 0x000fe4000bf25270 */
[----:B------:R-:W-:Y:S02]  /*5890*/  @!UP0 UIMAD UR8, UR7, UR8, UR4 ;  /* 0x00000008070882a4 */ /* 0x000fe4000f8e0204 */
[----:B------:R-:W-:Y:S02]  /*58a0*/  @!UP0 UIADD3 UR9, UPT, UPT, UR10, -UR4, URZ ;  /* 0x800000040a098290 */ /* 0x000fe4000fffe0ff */
[----:B------:R-:W-:Y:S02]  /*58b0*/  UIADD3 UR4, UPT, UPT, -UR5, URZ, URZ ;  /* 0x000000ff05047290 */ /* 0x000fe4000fffe1ff */
[----:B------:R-:W-:Y:S02]  /*58c0*/  UIADD3 UR7, UPT, UPT, -UR6, URZ, URZ ;  /* 0x000000ff06077290 */ /* 0x000fe4000fffe1ff */
[----:B------:R-:W-:Y:S02]  /*58d0*/  @!UP0 UIMAD UR6, UR9, UR42, UR5 ;  /* 0x0000002a090682a4 */ /* 0x000fe4000f8e0205 */
[----:B------:R-:W-:Y:S02]  /*58e0*/  UIMAD UR14, UR15, UR4, UR14 ;  /* 0x000000040f0e72a4 */ /* 0x000fe4000f8e020e */
[----:B------:R-:W-:Y:S01]  /*58f0*/  UIMAD UR13, UR46, UR7, UR13 ;  /* 0x000000072e0d72a4 */ /* 0x000fe2000f8e020d */
[----:B------:R-:W-:Y:S02]  /*5900*/  @!UP0 UMOV UR5, UR8 ;  /* 0x0000000800058c82 */ /* 0x000fe40008000000 */
[----:B------:R-:W-:Y:S02]  /*5910*/  UIMAD UR14, UR5, UR15, UR14 ;  /* 0x0000000f050e72a4 */ /* 0x000fe4000f8e020e */
[----:B------:R-:W-:Y:S11]  /*5920*/  UIMAD UR13, UR6, UR46, UR13 ;  /* 0x0000002e060d72a4 */ /* 0x000ff6000f8e020d */
[----:B------:R-:W-:Y:S01]  /*5930*/  @!UPT UIADD3 URZ, UPT, UPT, URZ, URZ, URZ ;  /* 0x000000fffffff290 */ /* 0x000fe2000fffe0ff */
.L_x_107:
[----:B------:R-:W2:Y:S01]  /*5940*/  @!UP3 LDCU.128 UR8, c[0x0][0xb10] ;  /* 0x00016200ff08b7ac */ /* 0x000ea20008000c00 */
[----:B------:R-:W-:Y:S02]  /*5950*/  ISETP.NE.U32.AND P0, PT, RZ, UR38, PT ;  /* 0x00000026ff007c0c */ /* 0x000fe4000bf05070 */
[----:B------:R-:W-:Y:S02]  /*5960*/  SHF.L.U32 R4, R11, 0x1f, RZ ;  /* 0x0000001f0b047819 */ /* 0x000fe400000006ff */
[----:B------:R-:W-:Y:S01]  /*5970*/  ISETP.NE.AND.EX P0, PT, RZ, UR39, PT, P0 ;  /* 0x00000027ff007c0c */ /* 0x000fe2000bf05300 */
[----:B------:R-:W4:Y:S01]  /*5980*/  @!UP3 LDCU UR5, c[0x0][0xb0c] ;  /* 0x00016180ff05b7ac */ /* 0x000f220008000800 */
[----:B------:R-:W-:Y:S02]  /*5990*/  USHF.L.U32 UR35, UR30, 0x6, URZ ;  /* 0x000000061e237899 */ /* 0x000fe400080006ff */
[----:B------:R-:W-:Y:S02]  /*59a0*/  USHF.L.U32 UR34, UR31, 0x7, URZ ;  /* 0x000000071f227899 */ /* 0x000fe400080006ff */
[----:B--2---:R-:W-:Y:S07]  /*59b0*/  UIMAD.WIDE.U32 UR6, UR14, UR8, URZ ;  /* 0x000000080e0672a5 */ /* 0x004fee000f8e00ff */
[----:B------:R-:W-:Y:S01]  /*59c0*/  @!UP3 UMOV UR4, UR7 ;  /* 0x000000070004bc82 */ /* 0x000fe20008000000 */
[----:B----4-:R-:W-:Y:S02]  /*59d0*/  @!UP3 UISETP.NE.AND UP0, UPT, UR5, 0x1, UPT ;  /* 0x000000010500b88c */ /* 0x010fe4000bf05270 */
[----:B------:R-:W-:Y:S02]  /*59e0*/  @!UP3 USHF.R.U32.HI UR4, URZ, UR9, UR4 ;  /* 0x00000009ff04b299 */ /* 0x000fe40008011604 */
[----:B------:R-:W-:Y:S02]  /*59f0*/  UIMAD.WIDE.U32 UR6, UR13, UR11, URZ ;  /* 0x0000000b0d0672a5 */ /* 0x000fe4000f8e00ff */
[----:B------:R-:W-:Y:S02]  /*5a00*/  @!UP3 USEL UR8, UR14, UR4, !UP0 ;  /* 0x000000040e08b287 */ /* 0x000fe4000c000000 */
[----:B------:R-:W-:Y:S03]  /*5a10*/  @!UP3 UISETP.NE.AND UP0, UPT, UR10, 0x1, UPT ;  /* 0x000000010a00b88c */ /* 0x000fe6000bf05270 */
[----:B------:R-:W-:Y:S02]  /*5a20*/  @!UP3 UMOV UR6, UR7 ;  /* 0x000000070006bc82 */ /* 0x000fe40008000000 */
[----:B------:R-:W2:Y:S02]  /*5a30*/  @!UP3 LDCU UR4, c[0x0][0xb20] ;  /* 0x00016400ff04b7ac */ /* 0x000ea40008000800 */
[----:B--2---:R-:W-:Y:S04]  /*5a40*/  @!UP3 USHF.R.U32.HI UR6, URZ, UR4, UR6 ;  /* 0x00000004ff06b299 */ /* 0x004fe80008011606 */
[----:B------:R-:W-:Y:S04]  /*5a50*/  @!UP3 USEL UR6, UR13, UR6, !UP0 ;  /* 0x000000060d06b287 */ /* 0x000fe8000c000000 */
[----:B------:R-:W-:Y:S02]  /*5a60*/  @!UP3 UIADD3 UR4, UPT, UPT, -UR8, UR6, URZ ;  /* 0x000000060804b290 */ /* 0x000fe4000fffe1ff */
[----:B------:R-:W-:Y:S02]  /*5a70*/  @!UP3 UIADD3 UR6, UPT, UPT, UR8, -UR6, URZ ;  /* 0x800000060806b290 */ /* 0x000fe4000fffe0ff */
[----:B------:R-:W-:Y:S02]  /*5a80*/  @!UP3 UIMAD UR14, UR4, UR5, UR14 ;  /* 0x00000005040eb2a4 */ /* 0x000fe4000f8e020e */
[----:B------:R-:W-:Y:S01]  /*5a90*/  @!UP3 UIMAD UR13, UR6, UR10, UR13 ;  /* 0x0000000a060db2a4 */ /* 0x000fe2000f8e020d */
[----:B------:R-:W-:Y:S11]  /*5aa0*/  BRA.U UP4, `(.L_x_108) ;  /* 0x0000000104107547 */ /* 0x000ff6000b800000 */
[----:B------:R-:W-:Y:S04]  /*5ab0*/  MOV R2, UR41 ;  /* 0x0000002900027c02 */ /* 0x000fe80008000f00 */
[----:B------:R-:W-:Y:S04]  /*5ac0*/  SHF.L.U32 R2, R2, 0x1f, RZ ;  /* 0x0000001f02027819 */ /* 0x000fe800000006ff */
[----:B------:R-:W2:Y:S02]  /*5ad0*/  SYNCS.PHASECHK.TRANS64.TRYWAIT P1, [UR21+0x268], R2 ;  /* 0x00026802ff0075a7 */ /* 0x000ea40008021115 */
[----:B--2---:R-:W-:Y:S05]  /*5ae0*/  @!P1 BRA `(.L_x_109) ;  /* 0x0000005000289947 */ /* 0x004fea0003800000 */
.L_x_108:
[----:B------:R-:W-:Y:S05]  /*5af0*/  BRA.U !UP6, `(.L_x_110) ;  /* 0x000000010e387547 */ /* 0x000fea000b800000 */
[----:B------:R-:W-:Y:S01]  /*5b00*/  UPLOP3.LUT UP1, UPT, UPT, UPT, UP5, 0x80, 0x8 ;  /* 0x000000000008789c */ /* 0x000fe20003f2f050 */
[----:B-1----:R-:W-:Y:S01]  /*5b10*/  HFMA2 R0, -RZ, RZ, 0, 5.9604644775390625e-08 ;  /* 0x00000001ff007431 */ /* 0x002fe200000001ff */
[----:B------:R-:W1:Y:S01]  /*5b20*/  LDCU.64 UR8, c[0x0][0x358] ;  /* 0x00006b00ff0877ac */ /* 0x000e620008000a00 */
[----:B------:R-:W-:Y:S03]  /*5b30*/  IMAD.MOV.U32 R45, RZ, RZ, 0x1 ;  /* 0x00000001ff2d7424 */ /* 0x000fe600078e00ff */
[----:B------:R-:W-:Y:S05]  /*5b40*/  PLOP3.LUT P1, PT, PT, PT, UP1, 0x80, 0x8 ;  /* 0x000000000008781c */ /* 0x000fea0003f2f018 */
[----:B------:R-:W2:Y:S01]  /*5b50*/  @UP1 LDCU.64 UR4, c[0x0][0x888] ;  /* 0x00011100ff0417ac */ /* 0x000ea20008000a00 */
[----:B------:R-:W-:Y:S07]  /*5b60*/  @UP1 UIMAD UR6, UR36, UR38, URZ ;  /* 0x00000026240612a4 */ /* 0x000fee000f8e02ff */
[----:B------:R-:W-:Y:S01]  /*5b70*/  @!P1 PRMT R45, R0, 0x7610, R45 ;  /* 0x00007610002d9816 */ /* 0x000fe2000000002d */
[----:B--2---:R-:W-:Y:S06]  /*5b80*/  @UP1 UIMAD.WIDE UR4, UR6, 0x4, UR4 ;  /* 0x00000004060418a5 */ /* 0x004fec000f8e0204 */
[----:B------:R-:W-:Y:S01]  /*5b90*/  IMAD.U32 R6, RZ, RZ, UR4 ;  /* 0x00000004ff067e24 */ /* 0x000fe2000f8e00ff */
[----:B------:R-:W-:Y:S04]  /*5ba0*/  MOV R7, UR5 ;  /* 0x0000000500077c02 */ /* 0x000fe80008000f00 */
[----:B------:R-:W2:Y:S01]  /*5bb0*/  @!UP1 LDCU UR4, c[0x0][0x880] ;  /* 0x00011000ff0497ac */ /* 0x000ea20008000800 */
[----:B-1---5:R4:W5:Y:S02]  /*5bc0*/  @P1 LDG.E R27, desc[UR8][R6.64] ;  /* 0x00000008061b1981 */ /* 0x022964000c1e1900 */
[----:B--2-4-:R-:W-:Y:S07]  /*5bd0*/  @!P1 IMAD.U32 R27, RZ, RZ, UR4 ;  /* 0x00000004ff1b9e24 */ /* 0x014fee000f8e00ff */
.L_x_110:
[----:B-----5:R-:W-:Y:S01]  /*5be0*/  @!P0 FSETP.EQ.AND P2, PT, R27, RZ, PT ;  /* 0x000000ff1b00820b */ /* 0x020fe20003f42000 */
[----:B------:R-:W-:Y:S01]  /*5bf0*/  @!UPT UIADD3 URZ, UPT, UPT, URZ, URZ, URZ ;  /* 0x000000fffffff290 */ /* 0x000fe2000fffe0ff */
[----:B------:R-:W-:Y:S11]  /*5c00*/  @!P0 BRA `(.L_x_111) ;  /* 0x0000000000148947 */ /* 0x000ff60003800000 */
[----:B------:R-:W-:Y:S02]  /*5c10*/  LOP3.LUT P0, RZ, R45, 0xff, RZ, 0xc0, !PT ;  /* 0x000000ff2dff7812 */ /* 0x000fe4000780c0ff */
[----:B------:R-:W-:Y:S04]  /*5c20*/  PLOP3.LUT P2, PT, PT, PT, UP1, 0x80, 0x8 ;  /* 0x000000000008781c */ /* 0x000fe80003f4f018 */
[----:B------:R-:W-:Y:S07]  /*5c30*/  PLOP3.LUT P2, PT, P2, PT, PT, 0x8, 0x80 ;  /* 0x000000000080781c */ /* 0x000fee000174e170 */
[----:B------:R-:W-:Y:S11]  /*5c40*/  @P0 FSETP.EQ.AND P2, PT, R27, RZ, PT ;  /* 0x000000ff1b00020b */ /* 0x000ff60003f42000 */
[----:B------:R-:W-:Y:S02]  /*5c50*/  @!UPT UIADD3 URZ, UPT, UPT, URZ, URZ, URZ ;  /* 0x000000fffffff290 */ /* 0x000fe4000fffe0ff */
.L_x_111:
[----:B------:R-:W2:Y:S01]  /*5c60*/  SYNCS.PHASECHK.TRANS64.TRYWAIT P0, [UR21+0x240], R4 ;  /* 0x00024004ff0075a7 */ /* 0x000ea20008001115 */
[----:B------:R-:W-:Y:S04]  /*5c70*/  ELECT P1, URZ, PT ;  /* 0x0000000000ff782f */ /* 0x000fe80003820000 */
[----:B------:R-:W-:Y:S01]  /*5c80*/  PLOP3.LUT P1, PT, P2, P1, PT, 0xf2, 0x2f ;  /* 0x00000000002f781c */ /* 0x000fe20001723e72 */
[----:B------:R-:W-:Y:S01]  /*5c90*/  @!UPT UIADD3 URZ, UPT, UPT, URZ, URZ, URZ ;  /* 0x000000fffffff290 */ /* 0x000fe2000fffe0ff */
[----:B--2---:R-:W-:Y:S11]  /*5ca0*/  @!P0 BRA `(.L_x_112) ;  /* 0x0000004c00d08947 */ /* 0x004ff60003800000 */
.L_x_259:
[----:B-1----:R-:W-:Y:S01]  /*5cb0*/  @!P1 IADD3 R2, P0, PT, R12, 0x580, RZ ;  /* 0x000005800c029810 */ /* 0x002fe20007f1e0ff */
[----:B------:R-:W-:Y:S01]  /*5cc0*/  VOTEU.ALL UP0, P1 ;  /* 0x0000000000ff7886 */ /* 0x000fe20000800000 */
[----:B------:R-:W-:Y:S01]  /*5cd0*/  UMOV UR6, 0x0 ;  /* 0x0000000000067882 */ /* 0x000fe20000000000 */
[----:B------:R-:W-:Y:S01]  /*5ce0*/  UMOV UR7, 0x10000000 ;  /* 0x1000000000077882 */ /* 0x000fe20000000000 */
[----:B------:R-:W-:Y:S01]  /*5cf0*/  @!P1 R2UR UR5, R2 ;  /* 0x00000000020592ca */ /* 0x000fe200000e0000 */
[----:B------:R-:W-:Y:S01]  /*5d00*/  @!P1 IMAD.X R0, RZ, RZ, R13, P0 ;  /* 0x000000ffff009224 */ /* 0x000fe200000e060d */
[----:B------:R-:W-:Y:S01]  /*5d10*/  @!UP0 UIADD3 UR32, UPT, UPT, UR21, 0x400, URZ ;  /* 0x0000040015208890 */ /* 0x000fe2000fffe0ff */
[----:B------:R-:W-:Y:S03]  /*5d20*/  VOTEU.ALL UP0, P1 ;  /* 0x0000000000ff7886 */ /* 0x000fe60000800000 */
[----:B------:R-:W-:Y:S01]  /*5d30*/  @!P1 R2UR UR4, R0 ;  /* 0x00000000000492ca */ /* 0x000fe200000e0000 */
[----:B------:R-:W-:Y:S06]  /*5d40*/  @!P1 IMAD.MOV.U32 R0, RZ, RZ, 0x1000 ;  /* 0x00001000ff009424 */ /* 0x000fec00078e00ff */
[----:B------:R-:W-:Y:S06]  /*5d50*/  IMAD.U32 R6, RZ, RZ, UR5 ;  /* 0x00000005ff067e24 */ /* 0x000fec000f8e00ff */
[----:B------:R-:W-:Y:S01]  /*5d60*/  IMAD.U32 R7, RZ, RZ, UR4 ;  /* 0x00000004ff077e24 */ /* 0x000fe2000f8e00ff */
[----:B------:R-:W-:Y:S04]  /*5d70*/  @!P1 R2UR UR4, R6 ;  /* 0x00000000060492ca */ /* 0x000fe800000e0000 */
[----:B------:R-:W-:Y:S11]  /*5d80*/  @!P1 R2UR UR5, R7 ;  /* 0x00000000070592ca */ /* 0x000ff600000e0000 */
[----:B------:R-:W-:Y:S02]  /*5d90*/  @!UPT UIADD3 URZ, UPT, UPT, URZ, URZ, URZ ;  /* 0x000000fffffff290 */ /* 0x000fe4000fffe0ff */
[----:B------:R1:W-:Y:S01]  /*5da0*/  @!UP0 UTMALDG.3D [UR32], [UR4], desc[UR6] ;  /* 0x00000620040085b4 */ /* 0x0003e20008011000 */
[----:B------:R1:W-:Y:S01]  /*5db0*/  @!P1 SYNCS.ARRIVE.TRANS64.RED.A0TR RZ, [UR21+0x220], R0 ;  /* 0x00022000ffff99a7 */ /* 0x0003e20008300415 */
[----:B------:R-:W-:Y:S01]  /*5dc0*/  SYNCS.ARRIVE.TRANS64.RED.A1T0 RZ, [UR50], RZ ;  /* 0x000000ffffff79a7 */ /* 0x000fe20008100432 */
[----:B------:R-:W2:Y:S02]  /*5dd0*/  SYNCS.PHASECHK.TRANS64.TRYWAIT P0, [UR21+0x248], R4 ;  /* 0x00024804ff0075a7 */ /* 0x000ea40008001115 */
[----:B-12---:R-:W-:Y:S05]  /*5de0*/  @!P0 BRA `(.L_x_113) ;  /* 0x0000004c00988947 */ /* 0x006fea0003800000 */
.L_x_261:
[----:B------:R-:W-:Y:S01]  /*5df0*/  @!P1 IADD3 R2, P0, PT, R12, 0x580, RZ ;  /* 0x000005800c029810 */ /* 0x000fe20007f1e0ff */
[----:B------:R-:W-:Y:S01]  /*5e00*/  VOTEU.ALL UP0, P1 ;  /* 0x0000000000ff7886 */ /* 0x000fe20000800000 */
[----:B------:R-:W-:Y:S01]  /*5e10*/  UMOV UR6, 0x0 ;  /* 0x0000000000067882 */ /* 0x000fe20000000000 */
[----:B------:R-:W-:Y:S01]  /*5e20*/  UMOV UR7, 0x10000000 ;  /* 0x1000000000077882 */ /* 0x000fe20000000000 */
[----:B------:R-:W-:Y:S01]  /*5e30*/  @!P1 R2UR UR5, R2 ;  /* 0x00000000020592ca */ /* 0x000fe200000e0000 */
[----:B-1----:R-:W-:Y:S01]  /*5e40*/  @!P1 IMAD.X R0, RZ, RZ, R13, P0 ;  /* 0x000000ffff009224 */ /* 0x002fe200000e060d */
[----:B------:R-:W-:Y:S02]  /*5e50*/  @!UP0 UIADD3 UR26, UPT, UPT, UR34, 0x20, URZ ;  /* 0x00000020221a8890 */ /* 0x000fe4000fffe0ff */
[----:B------:R-:W-:Y:S02]  /*5e60*/  @!UP0 UIADD3 UR24, UPT, UPT, UR21, 0x1400, URZ ;  /* 0x0000140015188890 */ /* 0x000fe4000fffe0ff */
[----:B------:R-:W-:Y:S01]  /*5e70*/  @!P1 R2UR UR4, R0 ;  /* 0x00000000000492ca */ /* 0x000fe200000e0000 */
[----:B------:R-:W-:Y:S01]  /*5e80*/  VOTEU.ALL UP0, P1 ;  /* 0x0000000000ff7886 */ /* 0x000fe20000800000 */
[----:B------:R-:W-:Y:S01]  /*5e90*/  @!P1 IMAD.MOV.U32 R0, RZ, RZ, 0x1000 ;  /* 0x00001000ff009424 */ /* 0x000fe200078e00ff */
[----:B------:R-:W-:Y:S01]  /*5ea0*/  UMOV UR27, UR35 ;  /* 0x00000023001b7c82 */ /* 0x000fe20008000000 */
[----:B------:R-:W-:Y:S03]  /*5eb0*/  UMOV UR28, UR36 ;  /* 0x00000024001c7c82 */ /* 0x000fe60008000000 */
        /* <DEDUP_REMOVED lines=10> */
.L_x_263:
[----:B------:R-:W-:Y:S01]  /*5f60*/  @!P1 IADD3 R2, P0, PT, R12, 0x580, RZ ;  /* 0x000005800c029810 */ /* 0x000fe20007f1e0ff */
[----:B------:R-:W-:Y:S01]  /*5f70*/  VOTEU.ALL UP0, P1 ;  /* 0x0000000000ff7886 */ /* 0x000fe20000800000 */
[----:B------:R-:W-:Y:S01]  /*5f80*/  UMOV UR6, 0x0 ;  /* 0x0000000000067882 */ /* 0x000fe20000000000 */
[----:B------:R-:W-:Y:S01]  /*5f90*/  UMOV UR7, 0x10000000 ;  /* 0x1000000000077882 */ /* 0x000fe20000000000 */
[----:B------:R-:W-:Y:S01]  /*5fa0*/  @!P1 R2UR UR5, R2 ;  /* 0x00000000020592ca */ /* 0x000fe200000e0000 */
[----:B-1----:R-:W-:Y:S01]  /*5fb0*/  @!P1 IMAD.X R0, RZ, RZ, R13, P0 ;  /* 0x000000ffff009224 */ /* 0x002fe200000e060d */
[----:B------:R-:W-:Y:S01]  /*5fc0*/  @!UP0 UIADD3 UR18, UPT, UPT, UR34, 0x40, URZ ;  /* 0x0000004022128890 */ /* 0x000fe2000fffe0ff */
[----:B------:R-:W-:Y:S01]  /*5fd0*/  VIADD R10, R10, 0x1 ;  /* 0x000000010a0a7836 */ /* 0x000fe20000000000 */
        /* <DEDUP_REMOVED lines=16> */
.L_x_265:
[----:B------:R-:W-:Y:S01]  /*60e0*/  @!P1 IADD3 R2, P0, PT, R12, 0x580, RZ ;  /* 0x000005800c029810 */ /* 0x000fe20007f1e0ff */
[----:B------:R-:W-:Y:S01]  /*60f0*/  VOTEU.ALL UP0, P1 ;  /* 0x0000000000ff7886 */ /* 0x000fe20000800000 */
[----:B------:R-:W-:Y:S01]  /*6100*/  UMOV UR6, 0x0 ;  /* 0x0000000000067882 */ /* 0x000fe20000000000 */
[----:B------:R-:W-:Y:S01]  /*6110*/  UMOV UR7, 0x10000000 ;  /* 0x1000000000077882 */ /* 0x000fe20000000000 */
[----:B------:R-:W-:Y:S01]  /*6120*/  @!P1 R2UR UR5, R2 ;  /* 0x00000000020592ca */ /* 0x000fe200000e0000 */
[----:B-1----:R-:W-:Y:S01]  /*6130*/  @!P1 IMAD.X R0, RZ, RZ, R13, P0 ;  /* 0x000000ffff009224 */ /* 0x002fe200000e060d */
[----:B------:R-:W-:Y:S01]  /*6140*/  @!UP0 UIADD3 UR10, UPT, UPT, UR34, 0x60, URZ ;  /* 0x00000060220a8890 */ /* 0x000fe2000fffe0ff */
[----:B------:R-:W-:Y:S01]  /*6150*/  R2UR UR18, R47 ;  /* 0x000000002f1272ca */ /* 0x000fe200000e0000 */
[----:B------:R-:W-:Y:S01]  /*6160*/  @!UP0 UIADD3 UR8, UPT, UPT, UR21, 0x3400, URZ ;  /* 0x0000340015088890 */ /* 0x000fe2000fffe0ff */
[----:B------:R-:W-:Y:S01]  /*6170*/  R2UR UR16, R48 ;  /* 0x00000000301072ca */ /* 0x000fe200000e0000 */
[----:B------:R-:W-:Y:S01]  /*6180*/  @!UP0 UIADD3 UR9, UPT, UPT, UR21, 0x238, URZ ;  /* 0x0000023815098890 */ /* 0x000fe2000fffe0ff */
[----:B------:R-:W-:Y:S01]  /*6190*/  @!P1 R2UR UR4, R0 ;  /* 0x00000000000492ca */ /* 0x000fe200000e0000 */
[----:B------:R-:W-:Y:S01]  /*61a0*/  VOTEU.ALL UP0, P1 ;  /* 0x0000000000ff7886 */ /* 0x000fe20000800000 */
[----:B------:R-:W-:Y:S01]  /*61b0*/  UMOV UR11, UR35 ;  /* 0x00000023000b7c82 */ /* 0x000fe20008000000 */
[----:B------:R-:W-:Y:S01]  /*61c0*/  UMOV UR12, UR36 ;  /* 0x00000024000c7c82 */ /* 0x000fe20008000000 */
[C---:B------:R-:W-:Y:S01]  /*61d0*/  ISETP.NE.AND P0, PT, R10.reuse, 0x2, PT ;  /* 0x000000020a00780c */ /* 0x040fe20003f05270 */
[----:B------:R-:W-:Y:S01]  /*61e0*/  UMOV UR36, UR29 ;  /* 0x0000001d00247c82 */ /* 0x000fe20008000000 */
[----:B------:R-:W-:Y:S01]  /*61f0*/  IMAD.U32 R4, RZ, RZ, UR5 ;  /* 0x00000005ff047e24 */ /* 0x000fe2000f8e00ff */
[----:B------:R-:W-:Y:S01]  /*6200*/  LOP3.LUT R11, R11, 0x1, RZ, 0x3c, !PT ;  /* 0x000000010b0b7812 */ /* 0x000fe200078e3cff */
[----:B------:R-:W-:Y:S01]  /*6210*/  UPLOP3.LUT UP4, UPT, UPT, UPT, UPT, 0x80, 0x8 ;  /* 0x000000000008789c */ /* 0x000fe20003f8f070 */
[----:B------:R-:W-:Y:S01]  /*6220*/  SEL R0, RZ, 0x1, P0 ;  /* 0x00000001ff007807 */ /* 0x000fe20000000000 */
[----:B------:R-:W-:Y:S01]  /*6230*/  UIADD3 UR31, UPT, UPT, UR13, UR18, URZ ;  /* 0x000000120d1f7290 */ /* 0x000fe2000fffe0ff */
[----:B------:R-:W-:Y:S01]  /*6240*/  SEL R10, R10, RZ, P0 ;  /* 0x000000ff0a0a7207 */ /* 0x000fe20000000000 */
[----:B------:R-:W-:Y:S01]  /*6250*/  UIADD3 UR30, UPT, UPT, UR14, UR16, URZ ;  /* 0x000000100e1e7290 */ /* 0x000fe2000fffe0ff */
[----:B------:R-:W-:Y:S01]  /*6260*/  IMAD.U32 R5, RZ, RZ, UR4 ;  /* 0x00000004ff057e24 */ /* 0x000fe2000f8e00ff */
[----:B------:R-:W-:Y:S02]  /*6270*/  @!P1 R2UR UR4, R4 ;  /* 0x00000000040492ca */ /* 0x000fe400000e0000 */
[----:B------:R-:W-:Y:S02]  /*6280*/  LOP3.LUT R9, R9, R0, RZ, 0x3c, !PT ;  /* 0x0000000009097212 */ /* 0x000fe400078e3cff */
[----:B------:R-:W-:Y:S11]  /*6290*/  @!P1 R2UR UR5, R5 ;  /* 0x00000000050592ca */ /* 0x000ff600000e0000 */
[----:B------:R-:W-:Y:S02]  /*62a0*/  @!UPT UIADD3 URZ, UPT, UPT, URZ, URZ, URZ ;  /* 0x000000fffffff290 */ /* 0x000fe4000fffe0ff */
[----:B------:R1:W-:Y:S01]  /*62b0*/  @!UP0 UTMALDG.3D [UR8], [UR4], desc[UR6] ;  /* 0x00000608040085b4 */ /* 0x0003e20008011000 */
[----:B------:R1:W-:Y:S01]  /*62c0*/  @!P1 SYNCS.ARRIVE.TRANS64.RED.A0TR RZ, [UR21+0x238], R3 ;  /* 0x00023803ffff99a7 */ /* 0x0003e20008300415 */
[----:B------:R-:W-:Y:S01]  /*62d0*/  SYNCS.ARRIVE.TRANS64.RED.A1T0 RZ, [UR43], RZ ;  /* 0x000000ffffff79a7 */ /* 0x000fe2000810042b */
[----:B------:R-:W-:Y:S05]  /*62e0*/  BRA.U UP2, `(.L_x_116) ;  /* 0xfffffff102587547 */ /* 0x000fea000b83ffff */
[----:B------:R-:W-:-:S04]  /*62f0*/  SHF.L.U32 R2, R11, 0x1f, RZ ;  /* 0x0000001f0b027819 */ /* 0x000fc800000006ff */
[----:B------:R-:W2:Y:S02]  /*6300*/  SYNCS.PHASECHK.TRANS64.TRYWAIT P0, [UR21+0x240], R2 ;  /* 0x00024002ff0075a7 */ /* 0x000ea40008001115 */
[----:B--2---:R-:W-:Y:S05]  /*6310*/  @!P0 BRA `(.L_x_117) ;  /* 0x0000004800948947 */ /* 0x004fea0003800000 */
.L_x_267:
[----:B------:R-:W4:Y:S02]  /*6320*/  SYNCS.PHASECHK.TRANS64.TRYWAIT P0, [UR21+0x248], R2 ;  /* 0x00024802ff0075a7 */ /* 0x000f240008001115 */
[----:B----4-:R-:W-:Y:S05]  /*6330*/  @!P0 BRA `(.L_x_118) ;  /* 0x0000004800a48947 */ /* 0x010fea0003800000 */
.L_x_269:
[----:B------:R-:W4:Y:S02]  /*6340*/  SYNCS.PHASECHK.TRANS64.TRYWAIT P0, [UR21+0x250], R2 ;  /* 0x00025002ff0075a7 */ /* 0x000f240008001115 */
[----:B----4-:R-:W-:Y:S05]  /*6350*/  @!P0 BRA `(.L_x_119) ;  /* 0x0000004800b48947 */ /* 0x010fea0003800000 */
.L_x_271:
[----:B--2---:R-:W-:-:S07]  /*6360*/  MOV R0, UR21 ;  /* 0x0000001500007c02 */ /* 0x004fce0008000f00 */
.L_x_120:
[----:B--2---:R-:W-:-:S04]  /*6370*/  SHF.L.U32 R2, R11, 0x1f, RZ ;  /* 0x0000001f0b027819 */ /* 0x004fc800000006ff */
[----:B------:R2:W4:Y:S03]  /*6380*/  SYNCS.PHASECHK.TRANS64.TRYWAIT P0, [R0+URZ+0x258], R2 ;  /* 0x00025802000075a7 */ /* 0x00052600080011ff */
[----:B----4-:R-:W-:Y:S05]  /*6390*/  @!P0 NANOSLEEP.SYNCS 0x989680 ;  /* 0x009896800000895d */ /* 0x010fea0003900000 */
[----:B------:R-:W4:Y:S02]  /*63a0*/  @!P0 SYNCS.PHASECHK.TRANS64 P0, [R0+URZ+0x258], R2 ;  /* 0x00025802000085a7 */ /* 0x000f2400080010ff */
[----:B-1-34-:R-:W-:Y:S05]  /*63b0*/  @P0 EXIT ;  /* 0x000000000000094d */ /* 0x01afea0003800000 */
[----:B------:R-:W-:Y:S05]  /*63c0*/  BRA `(.L_x_120) ;  /* 0xfffffffc00e87947 */ /* 0x000fea000383ffff */
.L_x_105:
[----:B------:R-:W-:-:S06]  /*63d0*/  UISETP.GE.AND UP0, UPT, UR18, 0x4, UPT ;  /* 0x000000041200788c */ /* 0x000fcc000bf06270 */
[----:B------:R-:W-:-:S13]  /*63e0*/  PLOP3.LUT P0, PT, PT, PT, UP0, 0x80, 0x8 ;  /* 0x000000000008781c */ /* 0x000fda0003f0f008 */
[----:B-1----:R-:W-:Y:S05]  /*63f0*/  @!P0 EXIT ;  /* 0x000000000000894d */ /* 0x002fea0003800000 */
[----:B------:R-:W1:Y:S08]  /*6400*/  S2UR UR4, SR_CgaCtaId ;  /* 0x00000000000479c3 */ /* 0x000e700000008800 */
[----:B------:R-:W-:Y:S01]  /*6410*/  BAR.SYNC.DEFER_BLOCKING 0x6, 0xa0 ;  /* 0x0182800000007b1d */ /* 0x000fe20000010000 */
[C---:B------:R-:W-:Y:S01]  /*6420*/  IMAD.SHL.U32 R3, R57.reuse, 0x20, RZ ;  /* 0x0000002039037824 */ /* 0x040fe200078e00ff */
[C---:B------:R-:W-:Y:S01]  /*6430*/  LOP3.LUT P0, RZ, R57.reuse, 0x4, RZ, 0xc0, !PT ;  /* 0x0000000439ff7812 */ /* 0x040fe2000780c0ff */
[C---:B------:R-:W-:Y:S01]  /*6440*/  IMAD.SHL.U32 R2, R57.reuse, 0x10, RZ ;  /* 0x0000001039027824 */ /* 0x040fe200078e00ff */
[----:B------:R-:W-:Y:S01]  /*6450*/  CS2R R52, SRZ ;  /* 0x0000000000347805 */ /* 0x000fe2000001ff00 */
[----:B------:R-:W-:Y:S01]  /*6460*/  IMAD.SHL.U32 R44, R57, 0x4, RZ ;  /* 0x00000004392c7824 */ /* 0x000fe200078e00ff */
[----:B------:R-:W-:-:S02]  /*6470*/  UMOV UR44, 0x400 ;  /* 0x00000400002c7882 */ /* 0x000fc40000000000 */
[----:B------:R-:W2:Y:S01]  /*6480*/  LDC.64 R42, c[0x0][0x8b0] ;  /* 0x00022c00ff2a7b82 */ /* 0x000ea20000000a00 */
[----:B------:R-:W-:Y:S01]  /*6490*/  LOP3.LUT R4, R3, 0xc0, RZ, 0xc0, !PT ;  /* 0x000000c003047812 */ /* 0x000fe200078ec0ff */
[----:B------:R-:W-:Y:S01]  /*64a0*/  IMAD.U32 R23, R57, 0x10000, RZ ;  /* 0x0001000039177824 */ /* 0x000fe200078e00ff */
[----:B------:R-:W-:Y:S01]  /*64b0*/  LOP3.LUT R2, R2, 0x600, RZ, 0xc0, !PT ;  /* 0x0000060002027812 */ /* 0x000fe200078ec0ff */
[----:B------:R-:W-:Y:S01]  /*64c0*/  IMAD.MOV.U32 R56, RZ, RZ, 0x20 ;  /* 0x00000020ff387424 */ /* 0x000fe200078e00ff */
[----:B------:R-:W-:Y:S01]  /*64d0*/  LOP3.LUT R44, R4, 0x18, R44, 0xf8, !PT ;  /* 0x00000018042c7812 */ /* 0x000fe200078ef82c */
[----:B------:R-:W-:Y:S01]  /*64e0*/  IMAD.MOV.U32 R55, RZ, RZ, 0x1 ;  /* 0x00000001ff377424 */ /* 0x000fe200078e00ff */
[----:B------:R-:W-:Y:S01]  /*64f0*/  SHF.R.U32.HI R4, RZ, 0x1, R57 ;  /* 0x00000001ff047819 */ /* 0x000fe20000011639 */
[----:B------:R-:W3:Y:S01]  /*6500*/  LDC.64 R40, c[0x0][0x8a8] ;  /* 0x00022a00ff287b82 */ /* 0x000ee20000000a00 */
[--C-:B------:R-:W-:Y:S01]  /*6510*/  LOP3.LUT R2, R2, 0x20, R3.reuse, 0xf8, !PT ;  /* 0x0000002002027812 */ /* 0x100fe200078ef803 */
[----:B------:R-:W-:Y:S01]  /*6520*/  IMAD.MOV.U32 R22, RZ, RZ, RZ ;  /* 0x000000ffff167224 */ /* 0x000fe200078e00ff */
[----:B------:R-:W-:Y:S01]  /*6530*/  LOP3.LUT R23, R23, 0x600000, RZ, 0xc0, !PT ;  /* 0x0060000017177812 */ /* 0x000fe200078ec0ff */
[----:B------:R-:W-:Y:S01]  /*6540*/  IMAD.MOV.U32 R54, RZ, RZ, RZ ;  /* 0x000000ffff367224 */ /* 0x000fe200078e00ff */
[----:B------:R-:W-:Y:S01]  /*6550*/  LOP3.LUT R44, R44, 0x8, R4, 0x78, !PT ;  /* 0x000000082c2c7812 */ /* 0x000fe200078e7804 */
[----:B------:R-:W4:Y:S01]  /*6560*/  LDCU UR59, c[0x0][0x370] ;  /* 0x00006e00ff3b77ac */ /* 0x000f220008000800 */
[----:B------:R-:W-:-:S02]  /*6570*/  LOP3.LUT R2, R2, 0x100, R3, 0xf8, !PT ;  /* 0x0000010002027812 */ /* 0x000fc400078ef803 */
[----:B------:R-:W-:Y:S01]  /*6580*/  LOP3.LUT R57, R57, 0x60, RZ, 0xc0, !PT ;  /* 0x0000006039397812 */ /* 0x000fe200078ec0ff */
[----:B-1----:R-:W-:Y:S01]  /*6590*/  ULEA UR44, UR4, UR44, 0x18 ;  /* 0x0000002c042c7291 */ /* 0x002fe2000f8ec0ff */
[----:B------:R-:W-:Y:S01]  /*65a0*/  LOP3.LUT R44, R2, R44, RZ, 0xfc, !PT ;  /* 0x0000002c022c7212 */ /* 0x000fe200078efcff */
[----:B------:R-:W1:Y:S01]  /*65b0*/  LDCU UR43, c[0x0][0xb0c] ;  /* 0x00016180ff2b77ac */ /* 0x000e620008000800 */
[----:B------:R-:W-:Y:S01]  /*65c0*/  SEL R56, R56, 0xffffffe0, !P0 ;  /* 0xffffffe038387807 */ /* 0x000fe20004000000 */
[----:B------:R-:W-:Y:S01]  /*65d0*/  UIADD3 UR4, UPT, UPT, UR44, 0x400, URZ ;  /* 0x000004002c047890 */ /* 0x000fe2000fffe0ff */
[----:B------:R-:W1:Y:S04]  /*65e0*/  LDCU UR39, c[0x0][0xb30] ;  /* 0x00016600ff2777ac */ /* 0x000e680008000800 */
[----:B------:R-:W4:Y:S01]  /*65f0*/  LDS R0, [UR44+0x320] ;  /* 0x0003202cff007984 */ /* 0x000f220008000800 */
[----:B------:R-:W-:Y:S01]  /*6600*/  IMAD.U32 R50, RZ, RZ, UR4 ;  /* 0x00000004ff327e24 */ /* 0x000fe2000f8e00ff */
[----:B------:R-:W1:Y:S01]  /*6610*/  LDCU.64 UR56, c[0x0][0x888] ;  /* 0x00011100ff3877ac */ /* 0x000e620008000a00 */
[----:B------:R-:W1:Y:S01]  /*6620*/  LDCU.64 UR40, c[0x0][0xb28] ;  /* 0x00016500ff2877ac */ /* 0x000e620008000a00 */
[----:B------:R-:W1:Y:S01]  /*6630*/  LDCU.64 UR62, c[0x0][0x890] ;  /* 0x00011200ff3e77ac */ /* 0x000e620008000a00 */
[----:B------:R-:W1:Y:S01]  /*6640*/  LDCU.128 UR52, c[0x0][0xb10] ;  /* 0x00016200ff3477ac */ /* 0x000e620008000c00 */
[----:B------:R-:W1:Y:S01]  /*6650*/  LDCU UR58, c[0x0][0x374] ;  /* 0x00006e80ff3a77ac */ /* 0x000e620008000800 */
[----:B------:R-:W-:Y:S01]  /*6660*/  UMOV UR47, URZ ;  /* 0x000000ff002f7c82 */ /* 0x000fe20008000000 */
[----:B------:R-:W-:Y:S01]  /*6670*/  UMOV UR46, URZ ;  /* 0x000000ff002e7c82 */ /* 0x000fe20008000000 */
[----:B-1234-:R-:W-:-:S07]  /*6680*/  IMAD.IADD R23, R0, 0x1, R23 ;  /* 0x0000000100177824 */ /* 0x01efce00078e0217 */
.L_x_164:
[C---:B------:R-:W-:Y:S02]  /*6690*/  LEA R3, R52.reuse, UR44, 0x3 ;  /* 0x0000002c34037c11 */ /* 0x040fe4000f8e18ff */
[----:B------:R-:W-:Y:S02]  /*66a0*/  SHF.L.U32 R0, R53, 0x1f, RZ ;  /* 0x0000001f35007819 */ /* 0x000fe400000006ff */
[----:B-1----:R-:W-:Y:S02]  /*66b0*/  LEA R4, R52, UR44, 0x4 ;  /* 0x0000002c34047c11 */ /* 0x002fe4000f8e20ff */
[----:B------:R-:W1:Y:S02]  /*66c0*/  SYNCS.PHASECHK.TRANS64.TRYWAIT P0, [R3+URZ+0x270], R0 ;  /* 0x00027000030075a7 */ /* 0x000e6400080011ff */
[----:B-12---:R-:W-:Y:S05]  /*66d0*/  @!P0 BRA `(.L_x_121) ;  /* 0x0000004400ec8947 */ /* 0x006fea0003800000 */
.L_x_272:
[----:B------:R-:W2:Y:S01]  /*66e0*/  LDS.128 R4, [R4+0x300] ;  /* 0x0003000004047984 */ /* 0x000ea20000000c00 */
[----:B------:R-:W-:Y:S01]  /*66f0*/  UISETP.GE.AND UP0, UPT, UR42, 0x1, UPT ;  /* 0x000000012a00788c */ /* 0x000fe2000bf06270 */
[----:B------:R-:W-:Y:S01]  /*6700*/  @!PT LDS RZ, [RZ] ;  /* 0x00000000fffff984 */ /* 0x000fe20000000800 */
[----:B------:R-:W-:Y:S01]  /*6710*/  @!PT LDS RZ, [RZ] ;  /* 0x00000000fffff984 */ /* 0x000fe20000000800 */
[----:B------:R-:W-:Y:S01]  /*6720*/  @!PT LDS RZ, [RZ] ;  /* 0x00000000fffff984 */ /* 0x000fe20000000800 */
[----:B------:R-:W-:Y:S01]  /*6730*/  @!PT LDS RZ, [RZ] ;  /* 0x00000000fffff984 */ /* 0x000fe20000000800 */
[----:B------:R3:W-:Y:S06]  /*6740*/  MEMBAR.ALL.CTA ;  /* 0x0000000000007992 */ /* 0x0007ec0000008000 */
[----:B---3--:R-:W3:Y:S01]  /*6750*/  FENCE.VIEW.ASYNC.S ;  /* 0x00000000000073c6 */ /* 0x008ee20000000000 */
[----:B--2---:R-:W-:Y:S11]  /*6760*/  LOP3.LUT P0, RZ, R6, 0x1, RZ, 0xc0, !PT ;  /* 0x0000000106ff7812 */ /* 0x004ff6000780c0ff */
[----:B------:R-:W-:Y:S02]  /*6770*/  @!UPT UIADD3 URZ, UPT, UPT, URZ, URZ, URZ ;  /* 0x000000fffffff290 */ /* 0x000fe4000fffe0ff */
[----:B---3--:R-:W-:Y:S01]  /*6780*/  VOTEU.ANY UP1, P0 ;  /* 0x0000000000ff7886 */ /* 0x008fe20000020100 */
[----:B------:R-:W-:Y:S01]  /*6790*/  PLOP3.LUT P0, PT, PT, PT, UP1, 0x80, 0x8 ;  /* 0x000000000008781c */ /* 0x000fe20003f0f018 */
[----:B------:R-:W-:Y:S11]  /*67a0*/  UP2UR UR61, UPR, URZ, 0x2 ;  /* 0x00000002ff3d7883 */ /* 0x000ff60008000000 */
[----:B------:R-:W-:Y:S01]  /*67b0*/  @!UPT UIADD3 URZ, UPT, UPT, URZ, URZ, URZ ;  /* 0x000000fffffff290 */ /* 0x000fe2000fffe0ff */
        /* <DEDUP_REMOVED lines=13> */
[----:B------:R-:W2:Y:S01]  /*6890*/  LDCU UR12, c[0x0][0xb20] ;  /* 0x00016400ff0c77ac */ /* 0x000ea20008000800 */
[----:B------:R-:W-:Y:S02]  /*68a0*/  UIMAD.WIDE.U32 UR4, UR58, UR55, URZ ;  /* 0x000000373a0472a5 */ /* 0x000fe4000f8e00ff */
[----:B------:R-:W-:Y:S02]  /*68b0*/  UIMAD.WIDE.U32 UR6, UR59, UR52, URZ ;  /* 0x000000343b0672a5 */ /* 0x000fe4000f8e00ff */
[----:B------:R-:W-:Y:S02]  /*68c0*/  UISETP.NE.AND UP0, UPT, UR54, 0x1, UPT ;  /* 0x000000013600788c */ /* 0x000fe4000bf05270 */
[----:B------:R-:W-:Y:S02]  /*68d0*/  UIMAD.WIDE.U32 UR8, UR37, UR55, URZ ;  /* 0x00000037250872a5 */ /* 0x000fe4000f8e00ff */
[----:B------:R-:W-:Y:S02]  /*68e0*/  UIMAD.WIDE.U32 UR10, UR38, UR52, URZ ;  /* 0x00000034260a72a5 */ /* 0x000fe4000f8e00ff */
[----:B------:R-:W-:Y:S02]  /*68f0*/  UISETP.NE.AND UP1, UPT, UR43, 0x1, UPT ;  /* 0x000000012b00788c */ /* 0x000fe4000bf25270 */
[----:B------:R-:W-:Y:S01]  /*6900*/  UISETP.NE.AND UP2, UPT, UR42, 0x1, UPT ;  /* 0x000000012a00788c */ /* 0x000fe2000bf45270 */
[----:B------:R-:W-:Y:S02]  /*6910*/  UMOV UR4, UR5 ;  /* 0x0000000500047c82 */ /* 0x000fe40008000000 */
[----:B--2---:R-:W-:Y:S03]  /*6920*/  USHF.R.U32.HI UR5, URZ, UR12, UR4 ;  /* 0x0000000cff057299 */ /* 0x004fe60008011604 */
[----:B------:R-:W-:Y:S02]  /*6930*/  UMOV UR4, UR7 ;  /* 0x0000000700047c82 */ /* 0x000fe40008000000 */
[----:B------:R-:W-:Y:S02]  /*6940*/  USHF.R.U32.HI UR7, URZ, UR53, UR4 ;  /* 0x00000035ff077299 */ /* 0x000fe40008011604 */
[----:B------:R-:W-:Y:S02]  /*6950*/  USEL UR4, UR58, UR5, !UP0 ;  /* 0x000000053a047287 */ /* 0x000fe4000c000000 */
[----:B------:R-:W-:Y:S01]  /*6960*/  USEL UR7, UR59, UR7, !UP1 ;  /* 0x000000073b077287 */ /* 0x000fe2000c800000 */
[----:B------:R-:W-:Y:S01]  /*6970*/  UMOV UR5, UR9 ;  /* 0x0000000900057c82 */ /* 0x000fe20008000000 */
[----:B------:R-:W-:Y:S02]  /*6980*/  UIMAD.WIDE.U32 UR8, UR4, UR40, URZ ;  /* 0x00000028040872a5 */ /* 0x000fe4000f8e00ff */
[----:B------:R-:W-:Y:S03]  /*6990*/  USHF.R.U32.HI UR6, URZ, UR12, UR5 ;  /* 0x0000000cff067299 */ /* 0x000fe60008011605 */
[----:B------:R-:W-:Y:S01]  /*69a0*/  UMOV UR5, UR11 ;  /* 0x0000000b00057c82 */ /* 0x000fe20008000000 */
[----:B------:R-:W-:Y:S02]  /*69b0*/  UIMAD.WIDE.U32 UR10, UR7, UR40, URZ ;  /* 0x00000028070a72a5 */ /* 0x000fe4000f8e00ff */
[----:B------:R-:W-:Y:S02]  /*69c0*/  USHF.R.U32.HI UR12, URZ, UR53, UR5 ;  /* 0x00000035ff0c7299 */ /* 0x000fe40008011605 */
[----:B------:R-:W-:Y:S01]  /*69d0*/  USEL UR6, UR37, UR6, !UP0 ;  /* 0x0000000625067287 */ /* 0x000fe2000c000000 */
[----:B------:R-:W-:Y:S02]  /*69e0*/  UMOV UR5, UR9 ;  /* 0x0000000900057c82 */ /* 0x000fe40008000000 */
[----:B------:R-:W-:Y:S01]  /*69f0*/  UMOV UR10, UR11 ;  /* 0x0000000b000a7c82 */ /* 0x000fe20008000000 */
[----:B------:R-:W-:Y:S02]  /*6a00*/  @UP2 USHF.R.U32.HI UR4, URZ, UR41, UR5 ;  /* 0x00000029ff042299 */ /* 0x000fe40008011605 */
[----:B------:R-:W-:Y:S02]  /*6a10*/  @UP2 USHF.R.U32.HI UR7, URZ, UR41, UR10 ;  /* 0x00000029ff072299 */ /* 0x000fe4000801160a */
[----:B------:R-:W-:Y:S02]  /*6a20*/  UIMAD UR4, UR42, UR4, URZ ;  /* 0x000000042a0472a4 */ /* 0x000fe4000f8e02ff */
[----:B------:R-:W-:Y:S02]  /*6a30*/  UIMAD.WIDE.U32 UR10, UR6, UR40, URZ ;  /* 0x00000028060a72a5 */ /* 0x000fe4000f8e00ff */
[----:B------:R-:W-:Y:S02]  /*6a40*/  USEL UR5, UR38, UR12, !UP1 ;  /* 0x0000000c26057287 */ /* 0x000fe4000c800000 */
[----:B------:R-:W-:Y:S02]  /*6a50*/  UIMAD UR8, UR42, UR7, URZ ;  /* 0x000000072a0872a4 */ /* 0x000fe4000f8e02ff */
[----:B------:R-:W-:Y:S03]  /*6a60*/  UISETP.GE.AND UP0, UPT, UR6, UR4, UPT ;  /* 0x000000040600728c */ /* 0x000fe6000bf06270 */
[----:B------:R-:W-:Y:S01]  /*6a70*/  UMOV UR4, UR11 ;  /* 0x0000000b00047c82 */ /* 0x000fe20008000000 */
[----:B------:R-:W-:Y:S02]  /*6a80*/  UISETP.GE.OR UP0, UPT, UR5, UR8, UP0 ;  /* 0x000000080500728c */ /* 0x000fe40008706670 */
[----:B------:R-:W-:Y:S02]  /*6a90*/  USHF.R.U32.HI UR4, URZ, UR41, UR4 ;  /* 0x00000029ff047299 */ /* 0x000fe40008011604 */
[----:B------:R-:W-:Y:S02]  /*6aa0*/  UIMAD.WIDE.U32 UR8, UR5, UR40, URZ ;  /* 0x00000028050872a5 */ /* 0x000fe4000f8e00ff */
[----:B------:R-:W-:Y:S02]  /*6ab0*/  USEL UR11, UR6, UR4, !UP2 ;  /* 0x00000004060b7287 */ /* 0x000fe4000d000000 */
[----:B------:R-:W-:Y:S02]  /*6ac0*/  UIADD3 UR8, UPT, UPT, -UR5, URZ, URZ ;  /* 0x000000ff05087290 */ /* 0x000fe4000fffe1ff */
[----:B------:R-:W-:Y:S01]  /*6ad0*/  UIADD3 UR10, UPT, UPT, -UR11, URZ, URZ ;  /* 0x000000ff0b0a7290 */ /* 0x000fe2000fffe1ff */
[----:B------:R-:W-:Y:S01]  /*6ae0*/  @!UP0 UMOV UR4, UR9 ;  /* 0x0000000900048c82 */ /* 0x000fe20008000000 */
[----:B------:R-:W-:Y:S02]  /*6af0*/  UIADD3 UR9, UPT, UPT, -UR6, URZ, URZ ;  /* 0x000000ff06097290 */ /* 0x000fe4000fffe1ff */
[----:B------:R-:W-:Y:S02]  /*6b00*/  @!UP0 USHF.R.U32.HI UR4, URZ, UR41, UR4 ;  /* 0x00000029ff048299 */ /* 0x000fe40008011604 */
[----:B------:R-:W-:Y:S02]  /*6b10*/  UIMAD UR10, UR42, UR10, UR6 ;  /* 0x0000000a2a0a72a4 */ /* 0x000fe4000f8e0206 */
[----:B------:R-:W-:Y:S04]  /*6b20*/  @!UP0 USEL UR4, UR5, UR4, !UP2 ;  /* 0x0000000405048287 */ /* 0x000fe8000d000000 */
[----:B------:R-:W-:Y:S02]  /*6b30*/  @!UP0 UIMAD UR10, UR7, UR10, UR4 ;  /* 0x0000000a070a82a4 */ /* 0x000fe4000f8e0204 */
[----:B------:R-:W-:Y:S02]  /*6b40*/  @!UP0 UIADD3 UR11, UPT, UPT, UR11, -UR4, URZ ;  /* 0x800000040b0b8290 */ /* 0x000fe4000fffe0ff */
[----:B------:R-:W-:Y:S02]  /*6b50*/  UIMAD UR7, UR43, UR8, UR38 ;  /* 0x000000082b0772a4 */ /* 0x000fe4000f8e0226 */
[----:B------:R-:W-:Y:S02]  /*6b60*/  @!UP0 UIMAD UR6, UR11, UR42, UR5 ;  /* 0x0000002a0b0682a4 */ /* 0x000fe4000f8e0205 */
[----:B------:R-:W-:Y:S01]  /*6b70*/  UIMAD UR4, UR54, UR9, UR37 ;  /* 0x00000009360472a4 */ /* 0x000fe2000f8e0225 */
[----:B------:R-:W-:Y:S02]  /*6b80*/  @!UP0 UMOV UR5, UR10 ;  /* 0x0000000a00058c82 */ /* 0x000fe40008000000 */
[----:B------:R-:W-:Y:S02]  /*6b90*/  UIMAD UR38, UR5, UR43, UR7 ;  /* 0x0000002b052672a4 */ /* 0x000fe4000f8e0207 */
[----:B------:R-:W-:Y:S11]  /*6ba0*/  UIMAD UR37, UR6, UR54, UR4 ;  /* 0x00000036062572a4 */ /* 0x000ff6000f8e0204 */
[----:B------:R-:W-:Y:S01]  /*6bb0*/  @!UPT UIADD3 URZ, UPT, UPT, URZ, URZ, URZ ;  /* 0x000000fffffff290 */ /* 0x000fe2000fffe0ff */
.L_x_122:
[----:B------:R-:W-:Y:S01]  /*6bc0*/  UISETP.NE.AND UP0, UPT, UR39, 0x1, UPT ;  /* 0x000000012700788c */ /* 0x000fe2000bf05270 */
[----:B------:R-:W-:Y:S01]  /*6bd0*/  LOP3.LUT P0, RZ, R50, 0x1b0, RZ, 0xc0, !PT ;  /* 0x000001b032ff7812 */ /* 0x000fe2000780c0ff */
[----:B------:R-:W-:Y:S01]  /*6be0*/  USHF.L.U32 UR50, UR30, 0x6, URZ ;  /* 0x000000061e327899 */ /* 0x000fe200080006ff */
[----:B------:R-:W-:Y:S01]  /*6bf0*/  BSSY.RECONVERGENT B6, `(.L_x_123) ;  /* 0x0000034000067945 */ /* 0x000fe20003800200 */
[----:B------:R-:W-:Y:S01]  /*6c00*/  USHF.L.U32 UR49, UR31, 0x7, URZ ;  /* 0x000000071f317899 */ /* 0x000fe200080006ff */
[----:B------:R-:W-:Y:S06]  /*6c10*/  IADD3 R52, PT, PT, R52, 0x1, RZ ;  /* 0x0000000134347810 */ /* 0x000fec0007ffe0ff */
[----:B------:R-:W2:Y:S01]  /*6c20*/  @!UP0 LDCU.128 UR12, c[0x0][0xb10] ;  /* 0x00016200ff0c87ac */ /* 0x000ea20008000c00 */
[----:B------:R-:W3:Y:S01]  /*6c30*/  @!UP0 LDCU UR5, c[0x0][0xb0c] ;  /* 0x00016180ff0587ac */ /* 0x000ee20008000800 */
[----:B------:R-:W4:Y:S01]  /*6c40*/  @!UP0 LDCU UR10, c[0x0][0xb20] ;  /* 0x00016400ff0a87ac */ /* 0x000f220008000800 */
[----:B--2---:R-:W-:Y:S02]  /*6c50*/  UIMAD.WIDE.U32 UR8, UR38, UR12, URZ ;  /* 0x0000000c260872a5 */ /* 0x004fe4000f8e00ff */
[----:B------:R-:W-:Y:S02]  /*6c60*/  UIMAD.WIDE.U32 UR6, UR37, UR15, URZ ;  /* 0x0000000f250672a5 */ /* 0x000fe4000f8e00ff */
[----:B------:R-:W-:Y:S03]  /*6c70*/  @!UP0 UISETP.NE.AND UP1, UPT, UR14, 0x1, UPT ;  /* 0x000000010e00888c */ /* 0x000fe6000bf25270 */
[----:B------:R-:W-:Y:S01]  /*6c80*/  @!UP0 UMOV UR4, UR9 ;  /* 0x0000000900048c82 */ /* 0x000fe20008000000 */
[----:B---3--:R-:W-:Y:S02]  /*6c90*/  @!UP0 UISETP.NE.AND UP2, UPT, UR5, 0x1, UPT ;  /* 0x000000010500888c */ /* 0x008fe4000bf45270 */
[----:B------:R-:W-:Y:S01]  /*6ca0*/  @!UP0 USHF.R.U32.HI UR4, URZ, UR13, UR4 ;  /* 0x0000000dff048299 */ /* 0x000fe20008011604 */
[----:B------:R-:W-:Y:S02]  /*6cb0*/  @!UP0 UMOV UR6, UR7 ;  /* 0x0000000700068c82 */ /* 0x000fe40008000000 */
[----:B----4-:R-:W-:Y:S02]  /*6cc0*/  @!UP0 USHF.R.U32.HI UR6, URZ, UR10, UR6 ;  /* 0x0000000aff068299 */ /* 0x010fe40008011606 */
[----:B------:R-:W-:Y:S02]  /*6cd0*/  @!UP0 USEL UR7, UR38, UR4, !UP2 ;  /* 0x0000000426078287 */ /* 0x000fe4000d000000 */
[----:B------:R-:W-:Y:S04]  /*6ce0*/  @!UP0 USEL UR6, UR37, UR6, !UP1 ;  /* 0x0000000625068287 */ /* 0x000fe8000c800000 */
[----:B------:R-:W-:Y:S02]  /*6cf0*/  @!UP0 UIADD3 UR4, UPT, UPT, -UR7, UR6, URZ ;  /* 0x0000000607048290 */ /* 0x000fe4000fffe1ff */
[----:B------:R-:W-:Y:S02]  /*6d00*/  @!UP0 UIADD3 UR6, UPT, UPT, UR7, -UR6, URZ ;  /* 0x8000000607068290 */ /* 0x000fe4000fffe0ff */
[----:B------:R-:W-:Y:S02]  /*6d10*/  @!UP0 UIMAD UR38, UR4, UR5, UR38 ;  /* 0x00000005042682a4 */ /* 0x000fe4000f8e0226 */
[----:B------:R-:W-:Y:S01]  /*6d20*/  @!UP0 UIMAD UR37, UR6, UR14, UR37 ;  /* 0x0000000e062582a4 */ /* 0x000fe2000f8e0225 */
[----:B------:R-:W-:Y:S11]  /*6d30*/  @!P0 BRA `(.L_x_124) ;  /* 0x00000000007c8947 */ /* 0x000ff60003800000 */
[----:B------:R-:W2:Y:S01]  /*6d40*/  LDCU.64 UR8, c[0x4][0x80] ;  /* 0x01001000ff0877ac */ /* 0x000ea20008000a00 */
[----:B------:R-:W-:Y:S01]  /*6d50*/  MOV R2, 0x0 ;  /* 0x0000000000027802 */ /* 0x000fe20000000f00 */
[----:B------:R-:W-:Y:S02]  /*6d60*/  HFMA2 R12, -RZ, RZ, 0, 5.9604644775390625e-08 ;  /* 0x00000001ff0c7431 */ /* 0x000fe400000001ff */
[----:B------:R-:W-:Y:S01]  /*6d70*/  IMAD.MOV.U32 R8, RZ, RZ, 0x70 ;  /* 0x00000070ff087424 */ /* 0x000fe200078e00ff */
[----:B------:R3:W4:Y:S01]  /*6d80*/  LDC.64 R14, c[0x4][R2] ;  /* 0x01000000020e7b82 */ /* 0x0007220000000a00 */
[----:B------:R-:W1:Y:S01]  /*6d90*/  LDCU.64 UR6, c[0x4][0x88] ;  /* 0x01001100ff0677ac */ /* 0x000e620008000a00 */
[----:B------:R-:W-:Y:S01]  /*6da0*/  IMAD.MOV.U32 R13, RZ, RZ, RZ ;  /* 0x000000ffff0d7224 */ /* 0x000fe200078e00ff */
[----:B------:R-:W1:Y:S01]  /*6db0*/  LDCU.64 UR4, c[0x4][0x8] ;  /* 0x01000100ff0477ac */ /* 0x000e620008000a00 */
[----:B--2---:R-:W-:Y:S01]  /*6dc0*/  MOV R5, UR9 ;  /* 0x0000000900057c02 */ /* 0x004fe20008000f00 */
[----:B------:R-:W-:Y:S01]  /*6dd0*/  IMAD.U32 R4, RZ, RZ, UR8 ;  /* 0x00000008ff047e24 */ /* 0x000fe2000f8e00ff */
[----:B-1----:R-:W-:Y:S01]  /*6de0*/  MOV R7, UR7 ;  /* 0x0000000700077c02 */ /* 0x002fe20008000f00 */
[----:B------:R-:W-:Y:S01]  /*6df0*/  IMAD.U32 R6, RZ, RZ, UR6 ;  /* 0x00000006ff067e24 */ /* 0x000fe2000f8e00ff */
[----:B------:R-:W-:Y:S01]  /*6e00*/  MOV R11, UR5 ;  /* 0x00000005000b7c02 */ /* 0x000fe20008000f00 */
[----:B------:R-:W-:Y:S02]  /*6e10*/  IMAD.U32 R10, RZ, RZ, UR4 ;  /* 0x00000004ff0a7e24 */ /* 0x000fe4000f8e00ff */
[----:B------:R-:W-:Y:S07]  /*6e20*/  LEPC R20, `(.L_x_125) ;  /* 0x000000001014794e */ /* 0x000fee0000000000 */
[----:B---345:R-:W-:Y:S05]  /*6e30*/  CALL.ABS.NOINC R14 ;  /* 0x000000000e007343 */ /* 0x038fea0003c00000 */
.L_x_125:
[----:B------:R-:W1:Y:S01]  /*6e40*/  LDCU.64 UR8, c[0x4][0x80] ;  /* 0x01001000ff0877ac */ /* 0x000e620008000a00 */
[----:B------:R-:W2:Y:S01]  /*6e50*/  LDC.64 R2, c[0x4][R2] ;  /* 0x0100000002027b82 */ /* 0x000ea20000000a00 */
[----:B------:R-:W-:Y:S02]  /*6e60*/  HFMA2 R12, -RZ, RZ, 0, 5.9604644775390625e-08 ;  /* 0x00000001ff0c7431 */ /* 0x000fe400000001ff */
[----:B------:R-:W-:Y:S02]  /*6e70*/  IMAD.MOV.U32 R8, RZ, RZ, 0x70 ;  /* 0x00000070ff087424 */ /* 0x000fe400078e00ff */
[----:B------:R-:W-:Y:S01]  /*6e80*/  IMAD.MOV.U32 R13, RZ, RZ, RZ ;  /* 0x000000ffff0d7224 */ /* 0x000fe200078e00ff */
[----:B------:R-:W3:Y:S01]  /*6e90*/  LDCU.64 UR6, c[0x4][0x88] ;  /* 0x01001100ff0677ac */ /* 0x000ee20008000a00 */
[----:B------:R-:W4:Y:S01]  /*6ea0*/  LDCU.64 UR4, c[0x4][0x8] ;  /* 0x01000100ff0477ac */ /* 0x000f220008000a00 */
[----:B-1----:R-:W-:Y:S02]  /*6eb0*/  MOV R4, UR8 ;  /* 0x0000000800047c02 */ /* 0x002fe40008000f00 */
[----:B------:R-:W-:Y:S02]  /*6ec0*/  MOV R5, UR9 ;  /* 0x0000000900057c02 */ /* 0x000fe40008000f00 */
[----:B---3--:R-:W-:Y:S01]  /*6ed0*/  MOV R7, UR7 ;  /* 0x0000000700077c02 */ /* 0x008fe20008000f00 */
[----:B------:R-:W-:Y:S01]  /*6ee0*/  IMAD.U32 R6, RZ, RZ, UR6 ;  /* 0x00000006ff067e24 */ /* 0x000fe2000f8e00ff */
[----:B----4-:R-:W-:Y:S01]  /*6ef0*/  MOV R11, UR5 ;  /* 0x00000005000b7c02 */ /* 0x010fe20008000f00 */
[----:B------:R-:W-:Y:S02]  /*6f00*/  IMAD.U32 R10, RZ, RZ, UR4 ;  /* 0x00000004ff0a7e24 */ /* 0x000fe4000f8e00ff */
[----:B------:R-:W-:Y:S07]  /*6f10*/  LEPC R20, `(.L_x_124) ;  /* 0x000000001014794e */ /* 0x000fee0000000000 */
[----:B--2---:R-:W-:Y:S05]  /*6f20*/  CALL.ABS.NOINC R2 ;  /* 0x0000000002007343 */ /* 0x004fea0003c00000 */
.L_x_124:
[----:B------:R-:W-:Y:S05]  /*6f30*/  BSYNC.RECONVERGENT B6 ;  /* 0x0000000000067941 */ /* 0x000fea0003800200 */
.L_x_123:
[----:B------:R-:W-:Y:S01]  /*6f40*/  R2UR UR4, R49 ;  /* 0x00000000310472ca */ /* 0x000fe200000e0000 */
[----:B------:R-:W-:Y:S01]  /*6f50*/  UISETP.NE.U32.AND UP0, UPT, UR62, URZ, UPT ;  /* 0x000000ff3e00728c */ /* 0x000fe2000bf05070 */
[----:B------:R-:W-:Y:S02]  /*6f60*/  ISETP.NE.U32.AND P4, PT, R42, RZ, PT ;  /* 0x000000ff2a00720c */ /* 0x000fe40003f85070 */
[----:B------:R-:W-:Y:S01]  /*6f70*/  ISETP.NE.U32.AND P2, PT, RZ, UR56, PT ;  /* 0x00000038ff007c0c */ /* 0x000fe2000bf45070 */
[----:B------:R-:W-:Y:S01]  /*6f80*/  UISETP.NE.AND.EX UP1, UPT, UR63, URZ, UPT, UP0 ;  /* 0x000000ff3f00728c */ /* 0x000fe2000bf25300 */
[----:B------:R-:W-:Y:S01]  /*6f90*/  ISETP.NE.AND.EX P4, PT, R43, RZ, PT, P4 ;  /* 0x000000ff2b00720c */ /* 0x000fe20003f85340 */
[----:B------:R-:W-:Y:S01]  /*6fa0*/  UPLOP3.LUT UP0, UPT, UPT, UPT, UPT, 0x40, 0x4 ;  /* 0x000000000004789c */ /* 0x000fe20003f0e870 */
[----:B------:R-:W-:Y:S05]  /*6fb0*/  ISETP.NE.AND.EX P2, PT, RZ, UR57, PT, P2 ;  /* 0x00000039ff007c0c */ /* 0x000fea000bf45320 */
[----:B------:R-:W-:Y:S06]  /*6fc0*/  UISETP.NE.AND UP2, UPT, UR4, URZ, UPT ;  /* 0x000000ff0400728c */ /* 0x000fec000bf45270 */
[----:B------:R-:W-:Y:S05]  /*6fd0*/  PLOP3.LUT P1, PT, PT, PT, UP2, 0x80, 0x8 ;  /* 0x000000000008781c */ /* 0x000fea0003f2f028 */
[----:B------:R-:W-:Y:S06]  /*6fe0*/  @UP2 UPLOP3.LUT UP0, UPT, UPT, UPT, UP1, 0x80, 0x8 ;  /* 0x000000000008289c */ /* 0x000fec0003f0f010 */
[----:B------:R-:W-:Y:S01]  /*6ff0*/  PLOP3.LUT P0, PT, PT, PT, UP0, 0x80, 0x8 ;  /* 0x000000000008781c */ /* 0x000fe20003f0f008 */
[----:B------:R-:W-:Y:S01]  /*7000*/  @!UPT UIADD3 URZ, UPT, UPT, URZ, URZ, URZ ;  /* 0x000000fffffff290 */ /* 0x000fe2000fffe0ff */
[----:B------:R-:W-:Y:S11]  /*7010*/  BRA.U !UP1, `(.L_x_126) ;  /* 0x00000001093c7547 */ /* 0x000ff6000b800000 */
[----:B------:R-:W-:Y:S01]  /*7020*/  UISETP.NE.U32.AND UP0, UPT, UR56, URZ, UPT ;  /* 0x000000ff3800728c */ /* 0x000fe2000bf05070 */
[----:B-1----:R-:W-:Y:S01]  /*7030*/  HFMA2 R0, -RZ, RZ, 0, 5.9604644775390625e-08 ;  /* 0x00000001ff007431 */ /* 0x002fe200000001ff */
[----:B------:R-:W1:Y:S01]  /*7040*/  LDCU.64 UR8, c[0x0][0x358] ;  /* 0x00006b00ff0877ac */ /* 0x000e620008000a00 */
[----:B------:R-:W-:Y:S01]  /*7050*/  IMAD.MOV.U32 R45, RZ, RZ, 0x1 ;  /* 0x00000001ff2d7424 */ /* 0x000fe200078e00ff */
[----:B------:R-:W-:Y:S06]  /*7060*/  UISETP.NE.AND.EX UP0, UPT, UR57, URZ, UPT, UP0 ;  /* 0x000000ff3900728c */ /* 0x000fec000bf05300 */
        /* <DEDUP_REMOVED lines=9> */
[----:B--23--:R-:W-:Y:S02]  /*7100*/  @!P3 IMAD.U32 R27, RZ, RZ, UR4 ;  /* 0x00000004ff1bbe24 */ /* 0x00cfe4000f8e00ff */
.L_x_126:
[----:B------:R-:W-:Y:S05]  /*7110*/  @!P4 BRA `(.L_x_127) ;  /* 0x000000000024c947 */ /* 0x000fea0003800000 */
[----:B------:R-:W-:Y:S01]  /*7120*/  ISETP.NE.U32.AND P3, PT, R40, RZ, PT ;  /* 0x000000ff2800720c */ /* 0x000fe20003f65070 */
[----:B------:R-:W2:Y:S03]  /*7130*/  LDCU.64 UR4, c[0x0][0x358] ;  /* 0x00006b00ff0477ac */ /* 0x000ea60008000a00 */
[----:B------:R-:W-:Y:S11]  /*7140*/  ISETP.NE.AND.EX P3, PT, R41, RZ, PT, P3 ;  /* 0x000000ff2900720c */ /* 0x000ff60003f65330 */
[----:B------:R-:W-:Y:S02]  /*7150*/  @!UPT UIADD3 URZ, UPT, UPT, URZ, URZ, URZ ;  /* 0x000000fffffff290 */ /* 0x000fe4000fffe0ff */
[----:B------:R-:W3:Y:S01]  /*7160*/  @P3 LDC.64 R2, c[0x0][0x8a8] ;  /* 0x00022a00ff023b82 */ /* 0x000ee20000000a00 */
[----:B-1----:R-:W-:Y:S04]  /*7170*/  @P3 IMAD R0, R42, UR36, RZ ;  /* 0x000000242a003c24 */ /* 0x002fe8000f8e02ff */
[----:B---3--:R-:W-:Y:S05]  /*7180*/  @P3 IMAD.WIDE R2, R0, 0x4, R2 ;  /* 0x0000000400023825 */ /* 0x008fea00078e0202 */
[----:B--2--5:R2:W5:Y:S02]  /*7190*/  @P3 LDG.E R24, desc[UR4][R2.64] ;  /* 0x0000000402183981 */ /* 0x024564000c1e1900 */
[----:B--2---:R-:W3:Y:S02]  /*71a0*/  @!P3 LDC R24, c[0x0][0x8a0] ;  /* 0x00022800ff18bb82 */ /* 0x004ee40000000800 */
.L_x_127:
[----:B-----5:R-:W-:Y:S01]  /*71b0*/  FSETP.NEU.AND P3, PT, R27, RZ, PT ;  /* 0x000000ff1b00720b */ /* 0x020fe20003f6d000 */
[----:B------:R-:W-:Y:S01]  /*71c0*/  IMAD.SHL.U32 R62, R44, 0x2, RZ ;  /* 0x000000022c3e7824 */ /* 0x000fe200078e00ff */
[----:B------:R-:W-:Y:S01]  /*71d0*/  SEL R4, RZ, 0xffffffff, P2 ;  /* 0xffffffffff047807 */ /* 0x000fe20001000000 */
[----:B------:R-:W-:Y:S01]  /*71e0*/  BSSY B1, `(.L_x_128) ;  /* 0x0000036000017945 */ /* 0x000fe20003800000 */
[----:B------:R-:W-:Y:S01]  /*71f0*/  @P1 LOP3.LUT P2, RZ, R45, 0xff, RZ, 0xc0, !PT ;  /* 0x000000ff2dff1812 */ /* 0x000fe2000784c0ff */
[----:B------:R-:W-:Y:S01]  /*7200*/  VIADD R60, R62, UR44 ;  /* 0x0000002c3e3c7c36 */ /* 0x000fe20008000000 */
[----:B-1----:R-:W-:Y:S01]  /*7210*/  @P1 SEL R0, RZ, 0xffffffff, P3 ;  /* 0xffffffffff001807 */ /* 0x002fe20001800000 */
[----:B------:R-:W-:Y:S01]  /*7220*/  IMAD.MOV.U32 R63, RZ, RZ, 0x1 ;  /* 0x00000001ff3f7424 */ /* 0x000fe200078e00ff */
[----:B------:R-:W-:Y:S01]  /*7230*/  LOP3.LUT R55, R55, 0x1, RZ, 0x3c, !PT ;  /* 0x0000000137377812 */ /* 0x000fe200078e3cff */
[----:B------:R-:W-:Y:S01]  /*7240*/  IMAD.MOV.U32 R61, RZ, RZ, RZ ;  /* 0x000000ffff3d7224 */ /* 0x000fe200078e00ff */
[----:B------:R-:W-:Y:S02]  /*7250*/  @P0 SEL R0, R4, R0, !P2 ;  /* 0x0000000004000207 */ /* 0x000fe40005000000 */
[----:B------:R-:W-:Y:S02]  /*7260*/  CS2R R38, SRZ ;  /* 0x0000000000267805 */ /* 0x000fe4000001ff00 */
[----:B------:R-:W-:Y:S02]  /*7270*/  LEA R26, R22, UR44, 0x3 ;  /* 0x0000002c161a7c11 */ /* 0x000fe4000f8e18ff */
[----:B------:R-:W-:Y:S02]  /*7280*/  CS2R R36, SRZ ;  /* 0x0000000000247805 */ /* 0x000fe4000001ff00 */
[----:B------:R-:W-:Y:S02]  /*7290*/  @P1 LOP3.LUT R0, R0, 0x1, RZ, 0xc0, !PT ;  /* 0x0000000100001812 */ /* 0x000fe400078ec0ff */
[----:B------:R-:W-:Y:S02]  /*72a0*/  CS2R R30, SRZ ;  /* 0x00000000001e7805 */ /* 0x000fe4000001ff00 */
[----:B------:R-:W-:Y:S02]  /*72b0*/  SHF.L.U32 R2, R54, 0x1f, RZ ;  /* 0x0000001f36027819 */ /* 0x000fe400000006ff */
[----:B------:R-:W-:Y:S02]  /*72c0*/  CS2R R28, SRZ ;  /* 0x00000000001c7805 */ /* 0x000fe4000001ff00 */
[----:B------:R-:W-:Y:S01]  /*72d0*/  ISETP.NE.U32.OR P5, PT, R0, 0x1, !P1 ;  /* 0x000000010000780c */ /* 0x000fe20004fa5470 */
[----:B------:R-:W-:Y:S01]  /*72e0*/  IMAD.IADD R59, R56, 0x1, R60 ;  /* 0x00000001383b7824 */ /* 0x000fe200078e023c */
[----:B------:R-:W-:Y:S02]  /*72f0*/  PLOP3.LUT P2, PT, PT, PT, UP1, 0x80, 0x8 ;  /* 0x000000000008781c */ /* 0x000fe40003f4f018 */
[----:B------:R-:W-:Y:S02]  /*7300*/  LEA.HI R25, R22, R22, RZ, 0x1 ;  /* 0x0000001616197211 */ /* 0x000fe400078f08ff */
[----:B------:R-:W-:Y:S02]  /*7310*/  LOP3.LUT P4, R51, R45, 0xff, RZ, 0xc0, !PT ;  /* 0x000000ff2d337812 */ /* 0x000fe4000788c0ff */
[----:B------:R-:W-:Y:S02]  /*7320*/  SEL R3, RZ, 0xffffffff, P3 ;  /* 0xffffffffff037807 */ /* 0x000fe40001800000 */
[----:B------:R-:W-:Y:S03]  /*7330*/  P2R R58, PR, RZ, 0x20 ;  /* 0x00000020ff3a7803 */ /* 0x000fe60000000000 */
[----:B------:R-:W-:Y:S02]  /*7340*/  @P5 SHF.L.U32 R0, R55, 0x1f, RZ ;  /* 0x0000001f37005819 */ /* 0x000fe400000006ff */
[----:B------:R-:W-:Y:S02]  /*7350*/  @P2 SEL R3, R4, R3, !P4 ;  /* 0x0000000304032207 */ /* 0x000fe40006000000 */
[----:B------:R1:W2:Y:S02]  /*7360*/  @P5 SYNCS.PHASECHK.TRANS64.TRYWAIT P1, [UR44+0x220], R0 ;  /* 0x00022000ff0055a7 */ /* 0x0002a4000802112c */
[----:B------:R-:W-:Y:S04]  /*7370*/  LOP3.LUT R3, R3, 0x1, RZ, 0xc0, !PT ;  /* 0x0000000103037812 */ /* 0x000fe800078ec0ff */
[----:B------:R-:W-:Y:S04]  /*7380*/  ISETP.NE.U32.AND P2, PT, R3, 0x1, PT ;  /* 0x000000010300780c */ /* 0x000fe80003f45070 */
[----:B------:R-:W-:Y:S01]  /*7390*/  P2R R64, PR, RZ, 0x4 ;  /* 0x00000004ff407803 */ /* 0x000fe20000000000 */
[----:B------:R4:W3:Y:S01]  /*73a0*/  SYNCS.PHASECHK.TRANS64.TRYWAIT P0, [R26+URZ+0x290], R2 ;  /* 0x000290021a0075a7 */ /* 0x0008e200080011ff */
[C---:B-1----:R-:W-:Y:S01]  /*73b0*/  IMAD.SHL.U32 R0, R25.reuse, 0x40, RZ ;  /* 0x0000004019007824 */ /* 0x042fe200078e00ff */
[----:B------:R-:W-:Y:S04]  /*73c0*/  LOP3.LUT R25, R25, 0xffe, RZ, 0xc0, !PT ;  /* 0x00000ffe19197812 */ /* 0x000fe800078ec0ff */
[----:B------:R-:W-:Y:S01]  /*73d0*/  LOP3.LUT R0, R0, 0xffffff80, RZ, 0xc0, !PT ;  /* 0xffffff8000007812 */ /* 0x000fe200078ec0ff */
[----:B------:R-:W-:Y:S04]  /*73e0*/  IMAD.IADD R25, R22, 0x1, -R25 ;  /* 0x0000000116197824 */ /* 0x000fe800078e0a19 */
[----:B------:R-:W-:Y:S04]  /*73f0*/  IMAD.IADD R0, R23, 0x1, R0 ;  /* 0x0000000117007824 */ /* 0x000fe800078e0200 */
[----:B------:R-:W-:Y:S01]  /*7400*/  IMAD R25, R25, 0x100000, R0 ;  /* 0x0010000019197824 */ /* 0x000fe200078e0200 */
[----:B--2---:R-:W-:Y:S01]  /*7410*/  @P5 SEL R63, RZ, 0x1, !P1 ;  /* 0x00000001ff3f5807 */ /* 0x004fe20004800000 */
[----:B----4-:R-:W-:Y:S06]  /*7420*/  @!P5 BRA `(.L_x_129) ;  /* 0x000000000044d947 */ /* 0x010fec0003800000 */
[----:B------:R-:W-:Y:S01]  /*7430*/  IMAD.MOV.U32 R38, RZ, RZ, RZ ;  /* 0x000000ffff267224 */ /* 0x000fe200078e00ff */
[----:B------:R-:W-:Y:S01]  /*7440*/  ISETP.NE.AND P1, PT, R63, RZ, PT ;  /* 0x000000ff3f00720c */ /* 0x000fe20003f25270 */
[----:B------:R-:W-:Y:S01]  /*7450*/  BSSY B0, `(.L_x_130) ;  /* 0x0000008000007945 */ /* 0x000fe20003800000 */
[----:B------:R-:W-:Y:S02]  /*7460*/  CS2R R30, SRZ ;  /* 0x00000000001e7805 */ /* 0x000fe4000001ff00 */
[----:B------:R-:W-:Y:S02]  /*7470*/  CS2R R28, SRZ ;  /* 0x00000000001c7805 */ /* 0x000fe4000001ff00 */
[----:B------:R-:W-:Y:S07]  /*7480*/  CS2R R36, SRZ ;  /* 0x0000000000247805 */ /* 0x000fee000001ff00 */
[----:B------:R-:W-:Y:S05]  /*7490*/  @P1 BRA `(.L_x_131) ;  /* 0x00000000000c1947 */ /* 0x000fea0003800000 */
[----:B------:R-:W-:Y:S04]  /*74a0*/  SHF.L.U32 R3, R55, 0x1f, RZ ;  /* 0x0000001f37037819 */ /* 0x000fe800000006ff */
[----:B------:R-:W1:Y:S02]  /*74b0*/  SYNCS.PHASECHK.TRANS64.TRYWAIT P1, [UR44+0x220], R3 ;  /* 0x00022003ff0075a7 */ /* 0x000e64000802112c */
[----:B-1----:R-:W-:Y:S05]  /*74c0*/  @!P1 BRA `(.L_x_132) ;  /* 0x0000003800849947 */ /* 0x002fea0003800000 */
.L_x_131:
[----:B------:R-:W-:Y:S05]  /*74d0*/  BSYNC B0 ;  /* 0x0000000000007941 */ /* 0x000fea0003800000 */
.L_x_130:
[----:B------:R-:W-:Y:S01]  /*74e0*/  ISETP.NE.AND P1, PT, R64, RZ, PT ;  /* 0x000000ff4000720c */ /* 0x000fe20003f25270 */
[----:B------:R-:W-:Y:S11]  /*74f0*/  HFMA2 R61, -RZ, RZ, 0, 5.9604644775390625e-08 ;  /* 0x00000001ff3d7431 */ /* 0x000ff600000001ff */
[----:B------:R-:W-:Y:S01]  /*7500*/  @!UPT UIADD3 URZ, UPT, UPT, URZ, URZ, URZ ;  /* 0x000000fffffff290 */ /* 0x000fe2000fffe0ff */
[----:B------:R-:W-:Y:S05]  /*7510*/  @P1 WARPSYNC.ALL ;  /* 0x0000000000001948 */ /* 0x000fea0003800000 */
[----:B------:R2:W4:Y:S04]  /*7520*/  @P1 LDSM.16.M88.4 R28, [R62+UR44+0x400] ;  /* 0x0004002c3e1c183b */ /* 0x0005280008000200 */
[----:B------:R2:W1:Y:S02]  /*7530*/  @P1 LDSM.16.M88.4 R36, [R59+0x400] ;  /* 0x000400003b24183b */ /* 0x0004640000000200 */
.L_x_129:
[----:B------:R-:W-:Y:S05]  /*7540*/  BSYNC B1 ;  /* 0x0000000000017941 */ /* 0x000fea0003800000 */
.L_x_128:
[----:B-1----:R-:W-:Y:S04]  /*7550*/  SHF.R.U32.HI R0, RZ, 0x15, R25 ;  /* 0x00000015ff007819 */ /* 0x002fe80000011619 */
[----:B------:R-:W-:Y:S01]  /*7560*/  LOP3.LUT P1, RZ, R0, 0x3, R46, 0x48, !PT ;  /* 0x0000000300ff7812 */ /* 0x000fe2000782482e */
[----:B------:R-:W-:Y:S01]  /*7570*/  @!UPT UIADD3 URZ, UPT, UPT, URZ, URZ, URZ ;  /* 0x000000fffffff290 */ /* 0x000fe2000fffe0ff */
[----:B---3--:R-:W-:Y:S11]  /*7580*/  @P0 BRA `(.L_x_133) ;  /* 0x0000000000080947 */ /* 0x008ff60003800000 */
[----:B------:R-:W1:Y:S02]  /*7590*/  SYNCS.PHASECHK.TRANS64.TRYWAIT P0, [R26+URZ+0x290], R2 ;  /* 0x000290021a0075a7 */ /* 0x000e6400080011ff */
[----:B-1----:R-:W-:Y:S05]  /*75a0*/  @!P0 BRA `(.L_x_134) ;  /* 0x0000003800648947 */ /* 0x002fea0003800000 */
.L_x_133:
[----:B------:R-:W-:Y:S05]  /*75b0*/  @!P1 BRA `(.L_x_135) ;  /* 0x0000000000409947 */ /* 0x000fea0003800000 */
[----:B------:R-:W3:Y:S01]  /*75c0*/  LDCU.64 UR8, c[0x4][0x70] ;  /* 0x01000e00ff0877ac */ /* 0x000ee20008000a00 */
[----:B------:R-:W-:Y:S01]  /*75d0*/  MOV R3, 0x0 ;  /* 0x0000000000037802 */ /* 0x000fe20000000f00 */
[----:B------:R-:W-:Y:S02]  /*75e0*/  HFMA2 R12, -RZ, RZ, 0, 5.9604644775390625e-08 ;  /* 0x00000001ff0c7431 */ /* 0x000fe400000001ff */
[----:B------:R-:W-:Y:S02]  /*75f0*/  IMAD.MOV.U32 R8, RZ, RZ, 0x192 ;  /* 0x00000192ff087424 */ /* 0x000fe400078e00ff */
[----:B------:R-:W-:Y:S01]  /*7600*/  IMAD.MOV.U32 R13, RZ, RZ, RZ ;  /* 0x000000ffff0d7224 */ /* 0x000fe200078e00ff */
[----:B------:R-:W5:Y:S01]  /*7610*/  LDCU.64 UR6, c[0x4][0x78] ;  /* 0x01000f00ff0677ac */ /* 0x000f620008000a00 */
[----:B-1----:R-:W1:Y:S01]  /*7620*/  LDC.64 R2, c[0x4][R3] ;  /* 0x0100000003027b82 */ /* 0x002e620000000a00 */
[----:B------:R-:W2:Y:S01]  /*7630*/  LDCU.64 UR4, c[0x4][0x10] ;  /* 0x01000200ff0477ac */ /* 0x000ea20008000a00 */
[----:B---3--:R-:W-:Y:S01]  /*7640*/  MOV R5, UR9 ;  /* 0x0000000900057c02 */ /* 0x008fe20008000f00 */
[----:B------:R-:W-:Y:S01]  /*7650*/  IMAD.U32 R4, RZ, RZ, UR8 ;  /* 0x00000008ff047e24 */ /* 0x000fe2000f8e00ff */
[----:B-----5:R-:W-:Y:S01]  /*7660*/  MOV R7, UR7 ;  /* 0x0000000700077c02 */ /* 0x020fe20008000f00 */
[----:B------:R-:W-:Y:S01]  /*7670*/  IMAD.U32 R6, RZ, RZ, UR6 ;  /* 0x00000006ff067e24 */ /* 0x000fe2000f8e00ff */
[----:B--2---:R-:W-:Y:S01]  /*7680*/  MOV R11, UR5 ;  /* 0x00000005000b7c02 */ /* 0x004fe20008000f00 */
[----:B------:R-:W-:Y:S02]  /*7690*/  IMAD.U32 R10, RZ, RZ, UR4 ;  /* 0x00000004ff0a7e24 */ /* 0x000fe4000f8e00ff */
[----:B------:R-:W-:Y:S07]  /*76a0*/  LEPC R20, `(.L_x_135) ;  /* 0x000000001014794e */ /* 0x000fee0000000000 */
[----:B-1--4-:R-:W-:Y:S05]  /*76b0*/  CALL.ABS.NOINC R2 ;  /* 0x0000000002007343 */ /* 0x012fea0003c00000 */
.L_x_135:
[----:B----4-:R-:W-:Y:S01]  /*76c0*/  SHF.L.U32 R3, R28, 0x10, RZ ;  /* 0x000000101c037819 */ /* 0x010fe200000006ff */
[----:B------:R-:W-:Y:S05]  /*76d0*/  WARPSYNC.ALL ;  /* 0x0000000000007948 */ /* 0x000fea0003800000 */
[----:B------:R-:W-:Y:S01]  /*76e0*/  R2UR UR4, R25 ;  /* 0x00000000190472ca */ /* 0x000fe200000e0000 */
[----:B------:R-:W-:Y:S01]  /*76f0*/  BSSY.RECONVERGENT B0, `(.L_x_136) ;  /* 0x000004e000007945 */ /* 0x000fe20003800200 */
[C---:B------:R-:W-:Y:S02]  /*7700*/  SHF.L.U32 R20, R29.reuse, 0x10, RZ ;  /* 0x000000101d147819 */ /* 0x040fe400000006ff */
[----:B------:R-:W-:Y:S02]  /*7710*/  LOP3.LUT R21, R29, 0xffff0000, RZ, 0xc0, !PT ;  /* 0xffff00001d157812 */ /* 0x000fe400078ec0ff */
[----:B------:R-:W-:Y:S07]  /*7720*/  ISETP.NE.AND P0, PT, R57, RZ, PT ;  /* 0x000000ff3900720c */ /* 0x000fee0003f05270 */
[----:B------:R-:W3:Y:S02]  /*7730*/  LDTM.16dp256bit.x4 R4, tmem[UR4] ;  /* 0x00000004000479ee */ /* 0x000ee40008120000 */
[----:B---3--:R-:W-:Y:S01]  /*7740*/  FMUL R0, R24, R4 ;  /* 0x0000000418007220 */ /* 0x008fe20000400000 */
[----:B------:R-:W-:Y:S01]  /*7750*/  LOP3.LUT R4, R28, 0xffff0000, RZ, 0xc0, !PT ;  /* 0xffff00001c047812 */ /* 0x000fe200078ec0ff */
[C---:B-1----:R-:W-:Y:S01]  /*7760*/  FMUL R2, R24.reuse, R5 ;  /* 0x0000000518027220 */ /* 0x042fe20000400000 */
[C---:B------:R-:W-:Y:S01]  /*7770*/  FMUL R7, R24.reuse, R7 ;  /* 0x0000000718077220 */ /* 0x040fe20000400000 */
[C---:B------:R-:W-:Y:S01]  /*7780*/  FFMA R0, R27.reuse, R3, R0 ;  /* 0x000000031b007223 */ /* 0x040fe20000000000 */
[C---:B------:R-:W-:Y:S01]  /*7790*/  FMUL R3, R24.reuse, R6 ;  /* 0x0000000618037220 */ /* 0x040fe20000400000 */
[C---:B------:R-:W-:Y:S01]  /*77a0*/  FFMA R2, R27.reuse, R4, R2 ;  /* 0x000000041b027223 */ /* 0x040fe20000000002 */
[C---:B------:R-:W-:Y:S01]  /*77b0*/  FMUL R4, R24.reuse, R8 ;  /* 0x0000000818047220 */ /* 0x040fe20000400000 */
[C---:B------:R-:W-:Y:S01]  /*77c0*/  FMUL R8, R24.reuse, R12 ;  /* 0x0000000c18087220 */ /* 0x040fe20000400000 */
[----:B------:R-:W-:Y:S01]  /*77d0*/  FMUL R12, R24, R16 ;  /* 0x00000010180c7220 */ /* 0x000fe20000400000 */
[----:B------:R-:W-:Y:S01]  /*77e0*/  SHF.L.U32 R16, R30, 0x10, RZ ;  /* 0x000000101e107819 */ /* 0x000fe200000006ff */
[C---:B------:R-:W-:Y:S01]  /*77f0*/  FFMA R3, R27.reuse, R20, R3 ;  /* 0x000000141b037223 */ /* 0x040fe20000000003 */
[----:B------:R-:W-:Y:S01]  /*7800*/  F2FP.BF16.F32.PACK_AB R32, R2, R0 ;  /* 0x000000000220723e */ /* 0x000fe200000010ff */
[C---:B------:R-:W-:Y:S01]  /*7810*/  FFMA R7, R27.reuse, R21, R7 ;  /* 0x000000151b077223 */ /* 0x040fe20000000007 */
[----:B------:R-:W-:Y:S01]  /*7820*/  LOP3.LUT R0, R30, 0xffff0000, RZ, 0xc0, !PT ;  /* 0xffff00001e007812 */ /* 0x000fe200078ec0ff */
[----:B------:R-:W-:Y:S01]  /*7830*/  FFMA R4, R27, R16, R4 ;  /* 0x000000101b047223 */ /* 0x000fe20000000004 */
[C---:B------:R-:W-:Y:S01]  /*7840*/  SHF.L.U32 R2, R31.reuse, 0x10, RZ ;  /* 0x000000101f027819 */ /* 0x040fe200000006ff */
[C---:B------:R-:W-:Y:S01]  /*7850*/  FMUL R5, R24.reuse, R9 ;  /* 0x0000000918057220 */ /* 0x040fe20000400000 */
[----:B------:R-:W-:Y:S01]  /*7860*/  LOP3.LUT R16, R31, 0xffff0000, RZ, 0xc0, !PT ;  /* 0xffff00001f107812 */ /* 0x000fe200078ec0ff */
[----:B------:R-:W-:Y:S01]  /*7870*/  FMUL R6, R24, R10 ;  /* 0x0000000a18067220 */ /* 0x000fe20000400000 */
[----:B------:R-:W-:Y:S01]  /*7880*/  F2FP.BF16.F32.PACK_AB R33, R7, R3 ;  /* 0x000000030721723e */ /* 0x000fe200000010ff */
[C---:B------:R-:W-:Y:S01]  /*7890*/  FFMA R5, R27.reuse, R0, R5 ;  /* 0x000000001b057223 */ /* 0x040fe20000000005 */
[C---:B------:R-:W-:Y:S01]  /*78a0*/  SHF.L.U32 R0, R36.reuse, 0x10, RZ ;  /* 0x0000001024007819 */ /* 0x040fe200000006ff */
[----:B------:R-:W-:Y:S01]  /*78b0*/  FFMA R6, R27, R2, R6 ;  /* 0x000000021b067223 */ /* 0x000fe20000000006 */
[----:B------:R-:W-:Y:S01]  /*78c0*/  LOP3.LUT R2, R36, 0xffff0000, RZ, 0xc0, !PT ;  /* 0xffff000024027812 */ /* 0x000fe200078ec0ff */
[C---:B------:R-:W-:Y:S01]  /*78d0*/  FMUL R11, R24.reuse, R11 ;  /* 0x0000000b180b7220 */ /* 0x040fe20000400000 */
[----:B------:R-:W-:Y:S01]  /*78e0*/  SHF.L.U32 R3, R37, 0x10, RZ ;  /* 0x0000001025037819 */ /* 0x000fe200000006ff */
[C---:B------:R-:W-:Y:S01]  /*78f0*/  FMUL R9, R24.reuse, R13 ;  /* 0x0000000d18097220 */ /* 0x040fe20000400000 */
[----:B------:R-:W-:Y:S01]  /*7900*/  F2FP.BF16.F32.PACK_AB R34, R5, R4 ;  /* 0x000000040522723e */ /* 0x000fe200000010ff */
[C---:B------:R-:W-:Y:S01]  /*7910*/  FMUL R10, R24.reuse, R14 ;  /* 0x0000000e180a7220 */ /* 0x040fe20000400000 */
[C---:B------:R-:W-:Y:S01]  /*7920*/  FFMA R11, R27.reuse, R16, R11 ;  /* 0x000000101b0b7223 */ /* 0x040fe2000000000b */
[C---:B------:R-:W-:Y:S01]  /*7930*/  FFMA R8, R27.reuse, R0, R8 ;  /* 0x000000001b087223 */ /* 0x040fe20000000008 */
[----:B------:R-:W-:Y:S01]  /*7940*/  FFMA R9, R27, R2, R9 ;  /* 0x000000021b097223 */ /* 0x000fe20000000009 */
[----:B------:R-:W-:Y:S01]  /*7950*/  LOP3.LUT R0, R37, 0xffff0000, RZ, 0xc0, !PT ;  /* 0xffff000025007812 */ /* 0x000fe200078ec0ff */
[----:B------:R-:W-:Y:S01]  /*7960*/  FFMA R10, R27, R3, R10 ;  /* 0x000000031b0a7223 */ /* 0x000fe2000000000a */
[----:B------:R-:W-:Y:S01]  /*7970*/  FMUL R15, R24, R15 ;  /* 0x0000000f180f7220 */ /* 0x000fe20000400000 */
[----:B------:R-:W-:Y:S01]  /*7980*/  SHF.L.U32 R2, R38, 0x10, RZ ;  /* 0x0000001026027819 */ /* 0x000fe200000006ff */
[----:B------:R-:W-:Y:S01]  /*7990*/  FMUL R13, R24, R17 ;  /* 0x00000011180d7220 */ /* 0x000fe20000400000 */
[----:B------:R-:W-:Y:S01]  /*79a0*/  LOP3.LUT R3, R38, 0xffff0000, RZ, 0xc0, !PT ;  /* 0xffff000026037812 */ /* 0x000fe200078ec0ff */
[C---:B------:R-:W-:Y:S01]  /*79b0*/  FMUL R14, R24.reuse, R18 ;  /* 0x00000012180e7220 */ /* 0x040fe20000400000 */
[----:B------:R-:W-:Y:S01]  /*79c0*/  SHF.L.U32 R4, R39, 0x10, RZ ;  /* 0x0000001027047819 */ /* 0x000fe200000006ff */
[----:B------:R-:W-:Y:S01]  /*79d0*/  FFMA R15, R27, R0, R15 ;  /* 0x000000001b0f7223 */ /* 0x000fe2000000000f */
[----:B------:R-:W-:Y:S01]  /*79e0*/  LOP3.LUT R5, R39, 0xffff0000, RZ, 0xc0, !PT ;  /* 0xffff000027057812 */ /* 0x000fe200078ec0ff */
[----:B------:R-:W-:Y:S01]  /*79f0*/  FMUL R19, R24, R19 ;  /* 0x0000001318137220 */ /* 0x000fe20000400000 */
[C---:B------:R-:W-:Y:S01]  /*7a00*/  FFMA R12, R27.reuse, R2, R12 ;  /* 0x000000021b0c7223 */ /* 0x040fe2000000000c */
[C---:B------:R-:W-:Y:S01]  /*7a10*/  FFMA R13, R27.reuse, R3, R13 ;  /* 0x000000031b0d7223 */ /* 0x040fe2000000000d */
[C---:B------:R-:W-:Y:S01]  /*7a20*/  FFMA R14, R27.reuse, R4, R14 ;  /* 0x000000041b0e7223 */ /* 0x040fe2000000000e */
[----:B------:R-:W-:Y:S01]  /*7a30*/  FFMA R19, R27, R5, R19 ;  /* 0x000000051b137223 */ /* 0x000fe20000000013 */
[----:B------:R-:W-:Y:S02]  /*7a40*/  F2FP.BF16.F32.PACK_AB R35, R11, R6 ;  /* 0x000000060b23723e */ /* 0x000fe400000010ff */
[----:B------:R-:W-:Y:S02]  /*7a50*/  F2FP.BF16.F32.PACK_AB R8, R9, R8 ;  /* 0x000000080908723e */ /* 0x000fe400000010ff */
[----:B------:R-:W-:Y:S01]  /*7a60*/  F2FP.BF16.F32.PACK_AB R9, R15, R10 ;  /* 0x0000000a0f09723e */ /* 0x000fe200000010ff */
[----:B------:R1:W-:Y:S01]  /*7a70*/  STSM.16.M88.4 [R60+0x400], R32 ;  /* 0x000400203c007844 */ /* 0x0003e20000000200 */
[----:B------:R-:W-:Y:S02]  /*7a80*/  F2FP.BF16.F32.PACK_AB R10, R13, R12 ;  /* 0x0000000c0d0a723e */ /* 0x000fe400000010ff */
[----:B------:R-:W-:Y:S05]  /*7a90*/  F2FP.BF16.F32.PACK_AB R11, R19, R14 ;  /* 0x0000000e130b723e */ /* 0x000fea00000010ff */
[----:B------:R1:W-:Y:S01]  /*7aa0*/  STSM.16.M88.4 [R59+0x400], R8 ;  /* 0x000400083b007844 */ /* 0x0003e20000000200 */
[----:B------:R-:W-:Y:S01]  /*7ab0*/  @!PT LDS RZ, [RZ] ;  /* 0x00000000fffff984 */ /* 0x000fe20000000800 */
[----:B------:R-:W-:Y:S01]  /*7ac0*/  @!PT LDS RZ, [RZ] ;  /* 0x00000000fffff984 */ /* 0x000fe20000000800 */
[----:B------:R-:W-:Y:S01]  /*7ad0*/  @!PT LDS RZ, [RZ] ;  /* 0x00000000fffff984 */ /* 0x000fe20000000800 */
[----:B------:R-:W-:Y:S01]  /*7ae0*/  @!PT LDS RZ, [RZ] ;  /* 0x00000000fffff984 */ /* 0x000fe20000000800 */
[----:B------:R3:W-:Y:S07]  /*7af0*/  MEMBAR.ALL.CTA ;  /* 0x0000000000007992 */ /* 0x0007ee0000008000 */
[----:B---3--:R-:W3:Y:S02]  /*7b00*/  FENCE.VIEW.ASYNC.S ;  /* 0x00000000000073c6 */ /* 0x008ee40000000000 */
[----:B---3--:R-:W-:Y:S06]  /*7b10*/  BAR.SYNC.DEFER_BLOCKING 0x1, 0x80 ;  /* 0x0042000000007b1d */ /* 0x008fec0000010000 */
[----:B------:R-:W-:Y:S05]  /*7b20*/  @P0 BRA `(.L_x_137) ;  /* 0x0000000000280947 */ /* 0x000fea0003800000 */
[----:B------:R-:W3:Y:S01]  /*7b30*/  LDCU.64 UR6, c[0x0][0x348] ;  /* 0x00006900ff0677ac */ /* 0x000ee20008000a00 */
[----:B------:R-:W-:Y:S01]  /*7b40*/  UIADD3 UR4, UPT, UPT, UR44, 0x400, URZ ;  /* 0x000004002c047890 */ /* 0x000fe2000fffe0ff */
[----:B------:R-:W-:Y:S05]  /*7b50*/  UMOV UR51, UR36 ;  /* 0x0000002400337c82 */ /* 0x000fea0008000000 */
[----:B------:R-:W-:Y:S04]  /*7b60*/  MOV R50, UR4 ;  /* 0x0000000400327c02 */ /* 0x000fe80008000f00 */
[----:B------:R-:W-:Y:S01]  /*7b70*/  R2UR UR48, R50 ;  /* 0x00000000323072ca */ /* 0x000fe200000e0000 */
[----:B---3--:R-:W-:Y:S04]  /*7b80*/  UIADD3 UR4, UP0, UPT, UR6, 0x680, URZ ;  /* 0x0000068006047890 */ /* 0x008fe8000ff1e0ff */
[----:B------:R-:W-:Y:S09]  /*7b90*/  UIADD3.X UR5, UPT, UPT, URZ, UR7, URZ, UP0, !UPT ;  /* 0x00000007ff057290 */ /* 0x000ff200087fe4ff */
[----:B------:R3:W-:Y:S01]  /*7ba0*/  UTMASTG.3D [UR48], [UR4] ;  /* 0x00000030040073b5 */ /* 0x0007e20008010000 */
[----:B------:R0:W-:Y:S01]  /*7bb0*/  UTMACMDFLUSH ;  /* 0x00000000000079b7 */ /* 0x0001e20000000000 */
[----:B---3--:R-:W-:Y:S04]  /*7bc0*/  DEPBAR.LE SB0, 0x1 ;  /* 0x000080400000791a */ /* 0x008fe80000000000 */
.L_x_137:
[----:B------:R-:W-:Y:S05]  /*7bd0*/  BSYNC.RECONVERGENT B0 ;  /* 0x0000000000007941 */ /* 0x000fea0003800200 */
.L_x_136:
[----:B------:R-:W-:Y:S01]  /*7be0*/  BAR.SYNC.DEFER_BLOCKING 0x1, 0x80 ;  /* 0x0042000000007b1d */ /* 0x000fe20000010000 */
[----:B------:R-:W-:Y:S01]  /*7bf0*/  ISETP.NE.AND P1, PT, R58, RZ, PT ;  /* 0x000000ff3a00720c */ /* 0x000fe20003f25270 */
[----:B------:R-:W-:Y:S01]  /*7c00*/  UISETP.NE.AND UP0, UPT, UR47, URZ, UPT ;  /* 0x000000ff2f00728c */ /* 0x000fe2000bf05270 */
[----:B------:R-:W-:Y:S11]  /*7c10*/  LEA R4, R61, UR44, 0x3 ;  /* 0x0000002c3d047c11 */ /* 0x000ff6000f8e18ff */
[----:B------:R-:W-:Y:S01]  /*7c20*/  @P1 SHF.L.U32 R3, R55, 0x1f, RZ ;  /* 0x0000001f37031819 */ /* 0x000fe200000006ff */
[----:B------:R-:W-:Y:S06]  /*7c30*/  BRA.U !UP0, `(.L_x_138) ;  /* 0x0000000108247547 */ /* 0x000fec000b800000 */
[----:B------:R-:W3:Y:S01]  /*7c40*/  S2R R0, SR_CgaCtaId ;  /* 0x0000000000007919 */ /* 0x000ee20000008800 */
[----:B------:R-:W-:Y:S01]  /*7c50*/  IMAD.U32 R2, RZ, RZ, UR46 ;  /* 0x0000002eff027e24 */ /* 0x000fe2000f8e00ff */
[----:B------:R-:W-:Y:S04]  /*7c60*/  UIADD3 UR4, UPT, UPT, UR46, 0x1, URZ ;  /* 0x000000012e047890 */ /* 0x000fe8000fffe0ff */
[----:B------:R-:W-:Y:S01]  /*7c70*/  @P1 LEA R2, R2, UR44, 0x3 ;  /* 0x0000002c02021c11 */ /* 0x000fe2000f8e18ff */
[----:B------:R-:W-:Y:S04]  /*7c80*/  UISETP.NE.AND UP0, UPT, UR4, 0x4, UPT ;  /* 0x000000040400788c */ /* 0x000fe8000bf05270 */
[----:B------:R-:W-:Y:S01]  /*7c90*/  @P1 VIADD R2, R2, 0x240 ;  /* 0x0000024002021836 */ /* 0x000fe20000000000 */
[----:B------:R-:W-:Y:S04]  /*7ca0*/  USEL UR46, UR4, URZ, UP0 ;  /* 0x000000ff042e7287 */ /* 0x000fe80008000000 */
[----:B---3--:R-:W-:Y:S04]  /*7cb0*/  @P1 PRMT R0, R0, 0x654, R2 ;  /* 0x0000065400001816 */ /* 0x008fe80000000002 */
[----:B------:R3:W-:Y:S04]  /*7cc0*/  @P1 SYNCS.ARRIVE.TRANS64.RED.A1T0 RZ, [R0+URZ], RZ ;  /* 0x000000ff00ff19a7 */ /* 0x0007e800081004ff */
.L_x_138:
[----:B------:R-:W4:Y:S01]  /*7cd0*/  @P1 SYNCS.PHASECHK.TRANS64.TRYWAIT P0, [R4+URZ+0x220], R3 ;  /* 0x00022003040015a7 */ /* 0x000f2200080011ff */
[----:B------:R-:W-:Y:S01]  /*7ce0*/  BSSY B1, `(.L_x_139) ;  /* 0x0000013000017945 */ /* 0x000fe20003800000 */
[----:B----4-:R-:W-:Y:S03]  /*7cf0*/  @P1 SEL R63, RZ, 0x1, !P0 ;  /* 0x00000001ff3f1807 */ /* 0x010fe60004000000 */
[----:B------:R-:W-:Y:S05]  /*7d00*/  @!P1 BRA `(.L_x_140) ;  /* 0x0000000000409947 */ /* 0x000fea0003800000 */
[----:B------:R-:W-:Y:S01]  /*7d10*/  ISETP.NE.AND P1, PT, R64, RZ, PT ;  /* 0x000000ff4000720c */ /* 0x000fe20003f25270 */
[----:B------:R-:W-:Y:S01]  /*7d20*/  BSSY B0, `(.L_x_141) ;  /* 0x0000009000007945 */ /* 0x000fe20003800000 */
[----:B------:R-:W-:Y:S11]  /*7d30*/  ISETP.NE.AND P0, PT, R63, RZ, PT ;  /* 0x000000ff3f00720c */ /* 0x000ff60003f05270 */
[----:B------:R-:W-:Y:S05]  /*7d40*/  @P1 IMAD R3, R61, 0x1000, R62 ;  /* 0x000010003d031824 */ /* 0x000fea00078e023e */
[----:B------:R-:W-:Y:S05]  /*7d50*/  @P1 IADD3 R2, PT, PT, R3, UR44, RZ ;  /* 0x0000002c03021c10 */ /* 0x000fea000fffe0ff */
[----:B------:R-:W-:Y:S01]  /*7d60*/  @P1 IMAD.IADD R2, R56, 0x1, R2 ;  /* 0x0000000138021824 */ /* 0x000fe200078e0202 */
[----:B------:R-:W-:Y:S06]  /*7d70*/  @P0 BRA `(.L_x_142) ;  /* 0x00000000000c0947 */ /* 0x000fec0003800000 */
[----:B---3--:R-:W-:Y:S04]  /*7d80*/  SHF.L.U32 R0, R55, 0x1f, RZ ;  /* 0x0000001f37007819 */ /* 0x008fe800000006ff */
[----:B------:R-:W3:Y:S02]  /*7d90*/  SYNCS.PHASECHK.TRANS64.TRYWAIT P0, [R4+URZ+0x220], R0 ;  /* 0x00022000040075a7 */ /* 0x000ee400080011ff */
[----:B---3--:R-:W-:Y:S05]  /*7da0*/  @!P0 BRA `(.L_x_143) ;  /* 0x0000003000788947 */ /* 0x008fea0003800000 */
.L_x_142:
[----:B------:R-:W-:Y:S05]  /*7db0*/  BSYNC B0 ;  /* 0x0000000000007941 */ /* 0x000fea0003800000 */
.L_x_141:
[----:B------:R-:W-:Y:S02]  /*7dc0*/  ISETP.NE.AND P0, PT, R64, RZ, PT ;  /* 0x000000ff4000720c */ /* 0x000fe40003f05270 */
[----:B------:R-:W-:Y:S11]  /*7dd0*/  IADD3 R61, PT, PT, R61, 0x1, RZ ;  /* 0x000000013d3d7810 */ /* 0x000ff60007ffe0ff */
[----:B------:R-:W-:Y:S05]  /*7de0*/  @P0 WARPSYNC.ALL ;  /* 0x0000000000000948 */ /* 0x000fea0003800000 */
[----:B------:R4:W1:Y:S04]  /*7df0*/  @P0 LDSM.16.M88.4 R28, [R3+UR44+0x400] ;  /* 0x0004002c031c083b */ /* 0x0008680008000200 */
[----:B------:R4:W1:Y:S02]  /*7e00*/  @P0 LDSM.16.M88.4 R36, [R2+0x400] ;  /* 0x000400000224083b */ /* 0x0008640000000200 */
.L_x_140:
[----:B------:R-:W-:Y:S05]  /*7e10*/  BSYNC B1 ;  /* 0x0000000000017941 */ /* 0x000fea0003800000 */
.L_x_139:
[----:B---3--:R-:W-:Y:S05]  /*7e20*/  VIADD R0, R25, 0x20 ;  /* 0x0000002019007836 */ /* 0x008fea0000000000 */
[----:B------:R-:W-:Y:S04]  /*7e30*/  SHF.R.U32.HI R0, RZ, 0x15, R0 ;  /* 0x00000015ff007819 */ /* 0x000fe80000011600 */
[----:B------:R-:W-:Y:S11]  /*7e40*/  LOP3.LUT P0, RZ, R0, 0x3, R46, 0x48, !PT ;  /* 0x0000000300ff7812 */ /* 0x000ff6000780482e */
[----:B------:R-:W-:Y:S02]  /*7e50*/  @!UPT UIADD3 URZ, UPT, UPT, URZ, URZ, URZ ;  /* 0x000000fffffff290 */ /* 0x000fe4000fffe0ff */
[----:B------:R-:W-:Y:S05]  /*7e60*/  @!P0 BRA `(.L_x_144) ;  /* 0x0000000000408947 */ /* 0x000fea0003800000 */
[----:B------:R-:W3:Y:S01]  /*7e70*/  LDCU.64 UR8, c[0x4][0x70] ;  /* 0x01000e00ff0877ac */ /* 0x000ee20008000a00 */
[----:B----4-:R-:W-:Y:S01]  /*7e80*/  MOV R3, 0x0 ;  /* 0x0000000000037802 */ /* 0x010fe20000000f00 */
[----:B------:R-:W-:Y:S02]  /*7e90*/  HFMA2 R12, -RZ, RZ, 0, 5.9604644775390625e-08 ;  /* 0x00000001ff0c7431 */ /* 0x000fe400000001ff */
[----:B-1----:R-:W-:Y:S02]  /*7ea0*/  IMAD.MOV.U32 R8, RZ, RZ, 0x192 ;  /* 0x00000192ff087424 */ /* 0x002fe400078e00ff */
[----:B------:R-:W-:Y:S01]  /*7eb0*/  IMAD.MOV.U32 R13, RZ, RZ, RZ ;  /* 0x000000ffff0d7224 */ /* 0x000fe200078e00ff */
[----:B------:R-:W1:Y:S01]  /*7ec0*/  LDCU.64 UR6, c[0x4][0x78] ;  /* 0x01000f00ff0677ac */ /* 0x000e620008000a00 */
[----:B------:R-:W4:Y:S01]  /*7ed0*/  LDC.64 R2, c[0x4][R3] ;  /* 0x0100000003027b82 */ /* 0x000f220000000a00 */
[----:B------:R-:W5:Y:S01]  /*7ee0*/  LDCU.64 UR4, c[0x4][0x10] ;  /* 0x01000200ff0477ac */ /* 0x000f620008000a00 */
[----:B---3--:R-:W-:Y:S01]  /*7ef0*/  MOV R5, UR9 ;  /* 0x0000000900057c02 */ /* 0x008fe20008000f00 */
[----:B------:R-:W-:Y:S01]  /*7f00*/  IMAD.U32 R4, RZ, RZ, UR8 ;  /* 0x00000008ff047e24 */ /* 0x000fe2000f8e00ff */
[----:B-1----:R-:W-:Y:S01]  /*7f10*/  MOV R7, UR7 ;  /* 0x0000000700077c02 */ /* 0x002fe20008000f00 */
[----:B------:R-:W-:Y:S01]  /*7f20*/  IMAD.U32 R6, RZ, RZ, UR6 ;  /* 0x00000006ff067e24 */ /* 0x000fe2000f8e00ff */
[----:B-----5:R-:W-:Y:S01]  /*7f30*/  MOV R11, UR5 ;  /* 0x00000005000b7c02 */ /* 0x020fe20008000f00 */
[----:B------:R-:W-:Y:S02]  /*7f40*/  IMAD.U32 R10, RZ, RZ, UR4 ;  /* 0x00000004ff0a7e24 */ /* 0x000fe4000f8e00ff */
[----:B------:R-:W-:Y:S07]  /*7f50*/  LEPC R20, `(.L_x_144) ;  /* 0x000000001014794e */ /* 0x000fee0000000000 */
[----:B--2-4-:R-:W-:Y:S05]  /*7f60*/  CALL.ABS.NOINC R2 ;  /* 0x0000000002007343 */ /* 0x014fea0003c00000 */
.L_x_144:
[----:B-1--4-:R-:W-:Y:S01]  /*7f70*/  SHF.L.U32 R3, R28, 0x10, RZ ;  /* 0x000000101c037819 */ /* 0x012fe200000006ff */
[----:B------:R-:W-:Y:S05]  /*7f80*/  WARPSYNC.ALL ;  /* 0x0000000000007948 */ /* 0x000fea0003800000 */
[----:B------:R-:W-:Y:S01]  /*7f90*/  R2UR UR4, R25 ;  /* 0x00000000190472ca */ /* 0x000fe200000e0000 */
[----:B------:R-:W1:Y:S01]  /*7fa0*/  S2R R65, SR_CgaCtaId ;  /* 0x0000000000417919 */ /* 0x000e620000008800 */
[C---:B------:R-:W-:Y:S01]  /*7fb0*/  SHF.L.U32 R20, R29.reuse, 0x10, RZ ;  /* 0x000000101d147819 */ /* 0x040fe200000006ff */
[----:B------:R-:W-:Y:S01]  /*7fc0*/  BSSY.RECONVERGENT B0, `(.L_x_145) ;  /* 0x0000054000007945 */ /* 0x000fe20003800200 */
[----:B------:R-:W-:Y:S02]  /*7fd0*/  LOP3.LUT R21, R29, 0xffff0000, RZ, 0xc0, !PT ;  /* 0xffff00001d157812 */ /* 0x000fe400078ec0ff */
[----:B------:R-:W-:Y:S02]  /*7fe0*/  ISETP.NE.AND P6, PT, R58, RZ, PT ;  /* 0x000000ff3a00720c */ /* 0x000fe40003fc5270 */
[----:B------:R-:W-:Y:S05]  /*7ff0*/  ISETP.NE.AND P0, PT, R57, RZ, PT ;  /* 0x000000ff3900720c */ /* 0x000fea0003f05270 */
[----:B------:R-:W3:Y:S02]  /*8000*/  LDTM.16dp256bit.x4 R4, tmem[UR4+0x20] ;  /* 0x00002004000479ee */ /* 0x000ee40008120000 */
[----:B---3--:R-:W-:Y:S01]  /*8010*/  FMUL R0, R24, R4 ;  /* 0x0000000418007220 */ /* 0x008fe20000400000 */
[----:B------:R-:W-:Y:S01]  /*8020*/  LOP3.LUT R4, R28, 0xffff0000, RZ, 0xc0, !PT ;  /* 0xffff00001c047812 */ /* 0x000fe200078ec0ff */
[C---:B------:R-:W-:Y:S01]  /*8030*/  FMUL R2, R24.reuse, R5 ;  /* 0x0000000518027220 */ /* 0x040fe20000400000 */
[C---:B------:R-:W-:Y:S01]  /*8040*/  FMUL R7, R24.reuse, R7 ;  /* 0x0000000718077220 */ /* 0x040fe20000400000 */
[C---:B------:R-:W-:Y:S01]  /*8050*/  FFMA R0, R27.reuse, R3, R0 ;  /* 0x000000031b007223 */ /* 0x040fe20000000000 */
[C---:B------:R-:W-:Y:S01]  /*8060*/  FMUL R3, R24.reuse, R6 ;  /* 0x0000000618037220 */ /* 0x040fe20000400000 */
[C---:B------:R-:W-:Y:S01]  /*8070*/  FFMA R2, R27.reuse, R4, R2 ;  /* 0x000000041b027223 */ /* 0x040fe20000000002 */
[C---:B------:R-:W-:Y:S01]  /*8080*/  FMUL R4, R24.reuse, R8 ;  /* 0x0000000818047220 */ /* 0x040fe20000400000 */
[----:B------:R-:W-:Y:S01]  /*8090*/  FMUL R8, R24, R12 ;  /* 0x0000000c18087220 */ /* 0x000fe20000400000 */
[C---:B------:R-:W-:Y:S01]  /*80a0*/  FFMA R3, R27.reuse, R20, R3 ;  /* 0x000000141b037223 */ /* 0x040fe20000000003 */
[----:B------:R-:W-:Y:S01]  /*80b0*/  FFMA R7, R27, R21, R7 ;  /* 0x000000151b077223 */ /* 0x000fe20000000007 */
[----:B------:R-:W-:Y:S01]  /*80c0*/  F2FP.BF16.F32.PACK_AB R32, R2, R0 ;  /* 0x000000000220723e */ /* 0x000fe200000010ff */
[----:B------:R-:W-:Y:S01]  /*80d0*/  FMUL R12, R24, R16 ;  /* 0x00000010180c7220 */ /* 0x000fe20000400000 */
[----:B------:R-:W-:Y:S01]  /*80e0*/  SHF.L.U32 R16, R30, 0x10, RZ ;  /* 0x000000101e107819 */ /* 0x000fe200000006ff */
[----:B------:R-:W-:Y:S01]  /*80f0*/  FMUL R5, R24, R9 ;  /* 0x0000000918057220 */ /* 0x000fe20000400000 */
[----:B------:R-:W-:Y:S01]  /*8100*/  LOP3.LUT R0, R30, 0xffff0000, RZ, 0xc0, !PT ;  /* 0xffff00001e007812 */ /* 0x000fe200078ec0ff */
[C---:B------:R-:W-:Y:S01]  /*8110*/  FMUL R6, R24.reuse, R10 ;  /* 0x0000000a18067220 */ /* 0x040fe20000400000 */
[----:B------:R-:W-:Y:S01]  /*8120*/  SHF.L.U32 R2, R31, 0x10, RZ ;  /* 0x000000101f027819 */ /* 0x000fe200000006ff */
[----:B------:R-:W-:Y:S01]  /*8130*/  FFMA R4, R27, R16, R4 ;  /* 0x000000101b047223 */ /* 0x000fe20000000004 */
[----:B------:R-:W-:Y:S01]  /*8140*/  F2FP.BF16.F32.PACK_AB R33, R7, R3 ;  /* 0x000000030721723e */ /* 0x000fe200000010ff */
[----:B------:R-:W-:Y:S01]  /*8150*/  FFMA R5, R27, R0, R5 ;  /* 0x000000001b057223 */ /* 0x000fe20000000005 */
[----:B------:R-:W-:Y:S01]  /*8160*/  LOP3.LUT R3, R31, 0xffff0000, RZ, 0xc0, !PT ;  /* 0xffff00001f037812 */ /* 0x000fe200078ec0ff */
[----:B------:R-:W-:Y:S01]  /*8170*/  FMUL R11, R24, R11 ;  /* 0x0000000b180b7220 */ /* 0x000fe20000400000 */
[C---:B------:R-:W-:Y:S01]  /*8180*/  SHF.L.U32 R0, R36.reuse, 0x10, RZ ;  /* 0x0000001024007819 */ /* 0x040fe200000006ff */
[C---:B------:R-:W-:Y:S01]  /*8190*/  FFMA R6, R27.reuse, R2, R6 ;  /* 0x000000021b067223 */ /* 0x040fe20000000006 */
[----:B------:R-:W-:Y:S01]  /*81a0*/  LOP3.LUT R2, R36, 0xffff0000, RZ, 0xc0, !PT ;  /* 0xffff000024027812 */ /* 0x000fe200078ec0ff */
[----:B------:R-:W-:Y:S01]  /*81b0*/  FFMA R11, R27, R3, R11 ;  /* 0x000000031b0b7223 */ /* 0x000fe2000000000b */
[----:B------:R-:W-:Y:S01]  /*81c0*/  SHF.L.U32 R3, R37, 0x10, RZ ;  /* 0x0000001025037819 */ /* 0x000fe200000006ff */
[C---:B------:R-:W-:Y:S01]  /*81d0*/  FMUL R9, R24.reuse, R13 ;  /* 0x0000000d18097220 */ /* 0x040fe20000400000 */
[----:B------:R-:W-:Y:S01]  /*81e0*/  F2FP.BF16.F32.PACK_AB R34, R5, R4 ;  /* 0x000000040522723e */ /* 0x000fe200000010ff */
[----:B------:R-:W-:Y:S01]  /*81f0*/  FMUL R10, R24, R14 ;  /* 0x0000000e180a7220 */ /* 0x000fe20000400000 */
[----:B------:R-:W-:Y:S01]  /*8200*/  SHF.L.U32 R4, R39, 0x10, RZ ;  /* 0x0000001027047819 */ /* 0x000fe200000006ff */
[----:B------:R-:W-:Y:S01]  /*8210*/  FFMA R8, R27, R0, R8 ;  /* 0x000000001b087223 */ /* 0x000fe20000000008 */
[----:B------:R-:W-:Y:S01]  /*8220*/  LOP3.LUT R0, R37, 0xffff0000, RZ, 0xc0, !PT ;  /* 0xffff000025007812 */ /* 0x000fe200078ec0ff */
[C---:B------:R-:W-:Y:S01]  /*8230*/  FFMA R9, R27.reuse, R2, R9 ;  /* 0x000000021b097223 */ /* 0x040fe20000000009 */
[C---:B------:R-:W-:Y:S01]  /*8240*/  SHF.L.U32 R2, R38.reuse, 0x10, RZ ;  /* 0x0000001026027819 */ /* 0x040fe200000006ff */
[----:B------:R-:W-:Y:S01]  /*8250*/  FFMA R10, R27, R3, R10 ;  /* 0x000000031b0a7223 */ /* 0x000fe2000000000a */
[----:B------:R-:W-:Y:S01]  /*8260*/  LOP3.LUT R3, R38, 0xffff0000, RZ, 0xc0, !PT ;  /* 0xffff000026037812 */ /* 0x000fe200078ec0ff */
[C---:B------:R-:W-:Y:S01]  /*8270*/  FMUL R15, R24.reuse, R15 ;  /* 0x0000000f180f7220 */ /* 0x040fe20000400000 */
[----:B------:R-:W-:Y:S01]  /*8280*/  LOP3.LUT R5, R39, 0xffff0000, RZ, 0xc0, !PT ;  /* 0xffff000027057812 */ /* 0x000fe200078ec0ff */
[C---:B------:R-:W-:Y:S01]  /*8290*/  FMUL R13, R24.reuse, R17 ;  /* 0x00000011180d7220 */ /* 0x040fe20000400000 */
[----:B------:R-:W-:Y:S01]  /*82a0*/  F2FP.BF16.F32.PACK_AB R35, R11, R6 ;  /* 0x000000060b23723e */ /* 0x000fe200000010ff */
[C---:B------:R-:W-:Y:S01]  /*82b0*/  FMUL R14, R24.reuse, R18 ;  /* 0x00000012180e7220 */ /* 0x040fe20000400000 */
[C---:B------:R-:W-:Y:S01]  /*82c0*/  FFMA R15, R27.reuse, R0, R15 ;  /* 0x000000001b0f7223 */ /* 0x040fe2000000000f */
[----:B------:R-:W-:Y:S01]  /*82d0*/  FMUL R19, R24, R19 ;  /* 0x0000001318137220 */ /* 0x000fe20000400000 */
[----:B------:R-:W-:Y:S01]  /*82e0*/  FFMA R12, R27, R2, R12 ;  /* 0x000000021b0c7223 */ /* 0x000fe2000000000c */
[----:B------:R3:W-:Y:S01]  /*82f0*/  STSM.16.M88.4 [R60+0x1400], R32 ;  /* 0x001400203c007844 */ /* 0x0007e20000000200 */
[----:B------:R-:W-:Y:S01]  /*8300*/  F2FP.BF16.F32.PACK_AB R8, R9, R8 ;  /* 0x000000080908723e */ /* 0x000fe200000010ff */
[----:B------:R-:W-:Y:S01]  /*8310*/  FFMA R13, R27, R3, R13 ;  /* 0x000000031b0d7223 */ /* 0x000fe2000000000d */
[----:B------:R-:W-:Y:S01]  /*8320*/  F2FP.BF16.F32.PACK_AB R9, R15, R10 ;  /* 0x0000000a0f09723e */ /* 0x000fe200000010ff */
[C---:B------:R-:W-:Y:S01]  /*8330*/  FFMA R14, R27.reuse, R4, R14 ;  /* 0x000000041b0e7223 */ /* 0x040fe2000000000e */
[----:B------:R-:W-:Y:S01]  /*8340*/  FFMA R19, R27, R5, R19 ;  /* 0x000000051b137223 */ /* 0x000fe20000000013 */
[----:B------:R-:W-:Y:S02]  /*8350*/  MOV R0, UR46 ;  /* 0x0000002e00007c02 */ /* 0x000fe40008000f00 */
[----:B------:R-:W-:Y:S02]  /*8360*/  F2FP.BF16.F32.PACK_AB R10, R13, R12 ;  /* 0x0000000c0d0a723e */ /* 0x000fe400000010ff */
[----:B------:R-:W-:Y:S02]  /*8370*/  F2FP.BF16.F32.PACK_AB R11, R19, R14 ;  /* 0x0000000e130b723e */ /* 0x000fe400000010ff */
[----:B------:R-:W-:Y:S02]  /*8380*/  @P6 LEA R0, R0, UR44, 0x3 ;  /* 0x0000002c00006c11 */ /* 0x000fe4000f8e18ff */
[----:B------:R-:W-:Y:S01]  /*8390*/  LEA R2, R61, UR44, 0x3 ;  /* 0x0000002c3d027c11 */ /* 0x000fe2000f8e18ff */
[----:B------:R3:W-:Y:S01]  /*83a0*/  STSM.16.M88.4 [R59+0x1400], R8 ;  /* 0x001400083b007844 */ /* 0x0007e20000000200 */
[----:B------:R-:W-:Y:S02]  /*83b0*/  @P6 IADD3 R0, PT, PT, R0, 0x240, RZ ;  /* 0x0000024000006810 */ /* 0x000fe40007ffe0ff */
[----:B------:R-:W-:Y:S01]  /*83c0*/  @P6 SHF.L.U32 R3, R55, 0x1f, RZ ;  /* 0x0000001f37036819 */ /* 0x000fe200000006ff */
[----:B------:R-:W-:Y:S01]  /*83d0*/  @!PT LDS RZ, [RZ] ;  /* 0x00000000fffff984 */ /* 0x000fe20000000800 */
[----:B------:R-:W-:Y:S01]  /*83e0*/  @!PT LDS RZ, [RZ] ;  /* 0x00000000fffff984 */ /* 0x000fe20000000800 */
[----:B------:R-:W-:Y:S01]  /*83f0*/  @!PT LDS RZ, [RZ] ;  /* 0x00000000fffff984 */ /* 0x000fe20000000800 */
[----:B------:R-:W-:Y:S01]  /*8400*/  @!PT LDS RZ, [RZ] ;  /* 0x00000000fffff984 */ /* 0x000fe20000000800 */
[----:B------:R4:W-:Y:S06]  /*8410*/  MEMBAR.ALL.CTA ;  /* 0x0000000000007992 */ /* 0x0009ec0000008000 */
[----:B----4-:R-:W4:Y:S01]  /*8420*/  FENCE.VIEW.ASYNC.S ;  /* 0x00000000000073c6 */ /* 0x010f220000000000 */
[----:B-1----:R-:W-:Y:S01]  /*8430*/  @P6 PRMT R0, R65, 0x654, R0 ;  /* 0x0000065441006816 */ /* 0x002fe20000000000 */
[----:B----4-:R-:W-:Y:S06]  /*8440*/  BAR.SYNC.DEFER_BLOCKING 0x1, 0x80 ;  /* 0x0042000000007b1d */ /* 0x010fec0000010000 */
[----:B------:R-:W-:Y:S05]  /*8450*/  @P0 BRA `(.L_x_146) ;  /* 0x0000000000280947 */ /* 0x000fea0003800000 */
[----:B------:R-:W1:Y:S01]  /*8460*/  LDCU.64 UR6, c[0x0][0x348] ;  /* 0x00006900ff0677ac */ /* 0x000e620008000a00 */
[----:B------:R-:W-:Y:S02]  /*8470*/  UIADD3 UR9, UPT, UPT, UR49, 0x20, URZ ;  /* 0x0000002031097890 */ /* 0x000fe4000fffe0ff */
[----:B------:R-:W-:Y:S01]  /*8480*/  UIADD3 UR8, UPT, UPT, UR44, 0x1400, URZ ;  /* 0x000014002c087890 */ /* 0x000fe2000fffe0ff */
[----:B------:R-:W-:Y:S01]  /*8490*/  UMOV UR10, UR50 ;  /* 0x00000032000a7c82 */ /* 0x000fe20008000000 */
[----:B------:R-:W-:Y:S01]  /*84a0*/  UMOV UR11, UR36 ;  /* 0x00000024000b7c82 */ /* 0x000fe20008000000 */
[----:B-1----:R-:W-:Y:S04]  /*84b0*/  UIADD3 UR4, UP0, UPT, UR6, 0x680, URZ ;  /* 0x0000068006047890 */ /* 0x002fe8000ff1e0ff */
[----:B------:R-:W-:Y:S09]  /*84c0*/  UIADD3.X UR5, UPT, UPT, URZ, UR7, URZ, UP0, !UPT ;  /* 0x00000007ff057290 */ /* 0x000ff200087fe4ff */
[----:B------:R1:W-:Y:S01]  /*84d0*/  UTMASTG.3D [UR8], [UR4] ;  /* 0x00000008040073b5 */ /* 0x0003e20008010000 */
[----:B------:R0:W-:Y:S01]  /*84e0*/  UTMACMDFLUSH ;  /* 0x00000000000079b7 */ /* 0x0001e20000000000 */
[----:B-1----:R-:W-:Y:S04]  /*84f0*/  DEPBAR.LE SB0, 0x1 ;  /* 0x000080400000791a */ /* 0x002fe80000000000 */
.L_x_146:
[----:B------:R-:W-:Y:S05]  /*8500*/  BSYNC.RECONVERGENT B0 ;  /* 0x0000000000007941 */ /* 0x000fea0003800200 */
.L_x_145:
[----:B------:R-:W-:Y:S01]  /*8510*/  BAR.SYNC.DEFER_BLOCKING 0x1, 0x80 ;  /* 0x0042000000007b1d */ /* 0x000fe20000010000 */
[----:B------:R-:W-:Y:S04]  /*8520*/  UIADD3 UR4, UPT, UPT, UR46, 0x1, URZ ;  /* 0x000000012e047890 */ /* 0x000fe8000fffe0ff */
[----:B------:R-:W-:Y:S04]  /*8530*/  UISETP.NE.AND UP0, UPT, UR4, 0x4, UPT ;  /* 0x000000040400788c */ /* 0x000fe8000bf05270 */
[----:B------:R-:W-:Y:S01]  /*8540*/  USEL UR45, UR4, URZ, UP0 ;  /* 0x000000ff042d7287 */ /* 0x000fe20008000000 */
[----:B------:R1:W-:Y:S01]  /*8550*/  @P6 SYNCS.ARRIVE.TRANS64.RED.A1T0 RZ, [R0+URZ], RZ ;  /* 0x000000ff00ff69a7 */ /* 0x0003e200081004ff */
[----:B------:R-:W-:Y:S01]  /*8560*/  BSSY B1, `(.L_x_147) ;  /* 0x0000014000017945 */ /* 0x000fe20003800000 */
[----:B------:R-:W4:Y:S02]  /*8570*/  @P6 SYNCS.PHASECHK.TRANS64.TRYWAIT P0, [R2+URZ+0x220], R3 ;  /* 0x00022003020065a7 */ /* 0x000f2400080011ff */
[----:B----4-:R-:W-:Y:S01]  /*8580*/  @P6 SEL R63, RZ, 0x1, !P0 ;  /* 0x00000001ff3f6807 */ /* 0x010fe20004000000 */
[----:B-1----:R-:W-:Y:S06]  /*8590*/  @!P6 BRA `(.L_x_148) ;  /* 0x000000000040e947 */ /* 0x002fec0003800000 */
[----:B------:R-:W-:Y:S01]  /*85a0*/  ISETP.NE.AND P1, PT, R64, RZ, PT ;  /* 0x000000ff4000720c */ /* 0x000fe20003f25270 */
[----:B------:R-:W-:Y:S01]  /*85b0*/  BSSY B0, `(.L_x_149) ;  /* 0x0000009000007945 */ /* 0x000fe20003800000 */
[----:B------:R-:W-:Y:S11]  /*85c0*/  ISETP.NE.AND P0, PT, R63, RZ, PT ;  /* 0x000000ff3f00720c */ /* 0x000ff60003f05270 */
[----:B------:R-:W-:Y:S05]  /*85d0*/  @P1 IMAD R3, R61, 0x1000, R62 ;  /* 0x000010003d031824 */ /* 0x000fea00078e023e */
[----:B------:R-:W-:Y:S05]  /*85e0*/  @P1 IADD3 R0, PT, PT, R3, UR44, RZ ;  /* 0x0000002c03001c10 */ /* 0x000fea000fffe0ff */
[----:B------:R-:W-:Y:S01]  /*85f0*/  @P1 IMAD.IADD R0, R56, 0x1, R0 ;  /* 0x0000000138001824 */ /* 0x000fe200078e0200 */
[----:B------:R-:W-:Y:S06]  /*8600*/  @P0 BRA `(.L_x_150) ;  /* 0x00000000000c0947 */ /* 0x000fec0003800000 */
[----:B------:R-:W-:Y:S04]  /*8610*/  SHF.L.U32 R4, R55, 0x1f, RZ ;  /* 0x0000001f37047819 */ /* 0x000fe800000006ff */
[----:B------:R-:W1:Y:S02]  /*8620*/  SYNCS.PHASECHK.TRANS64.TRYWAIT P0, [R2+URZ+0x220], R4 ;  /* 0x00022004020075a7 */ /* 0x000e6400080011ff */
[----:B-1----:R-:W-:Y:S05]  /*8630*/  @!P0 BRA `(.L_x_151) ;  /* 0x0000002800688947 */ /* 0x002fea0003800000 */
.L_x_150:
[----:B------:R-:W-:Y:S05]  /*8640*/  BSYNC B0 ;  /* 0x0000000000007941 */ /* 0x000fea0003800000 */
.L_x_149:
[----:B------:R-:W-:Y:S02]  /*8650*/  ISETP.NE.AND P0, PT, R64, RZ, PT ;  /* 0x000000ff4000720c */ /* 0x000fe40003f05270 */
[----:B------:R-:W-:Y:S11]  /*8660*/  IADD3 R61, PT, PT, R61, 0x1, RZ ;  /* 0x000000013d3d7810 */ /* 0x000ff60007ffe0ff */
[----:B------:R-:W-:Y:S05]  /*8670*/  @P0 WARPSYNC.ALL ;  /* 0x0000000000000948 */ /* 0x000fea0003800000 */
[----:B------:R4:W1:Y:S04]  /*8680*/  @P0 LDSM.16.M88.4 R28, [R3+UR44+0x400] ;  /* 0x0004002c031c083b */ /* 0x0008680008000200 */
[----:B------:R4:W1:Y:S02]  /*8690*/  @P0 LDSM.16.M88.4 R36, [R0+0x400] ;  /* 0x000400000024083b */ /* 0x0008640000000200 */
.L_x_148:
[----:B------:R-:W-:Y:S05]  /*86a0*/  BSYNC B1 ;  /* 0x0000000000017941 */ /* 0x000fea0003800000 */
.L_x_147:
[----:B----4-:R-:W-:Y:S05]  /*86b0*/  VIADD R0, R25, 0x40 ;  /* 0x0000004019007836 */ /* 0x010fea0000000000 */
[----:B------:R-:W-:Y:S04]  /*86c0*/  SHF.R.U32.HI R0, RZ, 0x15, R0 ;  /* 0x00000015ff007819 */ /* 0x000fe80000011600 */
[----:B------:R-:W-:Y:S11]  /*86d0*/  LOP3.LUT P0, RZ, R0, 0x3, R46, 0x48, !PT ;  /* 0x0000000300ff7812 */ /* 0x000ff6000780482e */
[----:B------:R-:W-:Y:S02]  /*86e0*/  @!UPT UIADD3 URZ, UPT, UPT, URZ, URZ, URZ ;  /* 0x000000fffffff290 */ /* 0x000fe4000fffe0ff */
[----:B------:R-:W-:Y:S05]  /*86f0*/  @!P0 BRA `(.L_x_152) ;  /* 0x0000000000408947 */ /* 0x000fea0003800000 */
[----:B------:R-:W4:Y:S01]  /*8700*/  LDCU.64 UR8, c[0x4][0x70] ;  /* 0x01000e00ff0877ac */ /* 0x000f220008000a00 */
[----:B------:R-:W-:Y:S01]  /*8710*/  MOV R3, 0x0 ;  /* 0x0000000000037802 */ /* 0x000fe20000000f00 */
[----:B------:R-:W-:Y:S02]  /*8720*/  HFMA2 R12, -RZ, RZ, 0, 5.9604644775390625e-08 ;  /* 0x00000001ff0c7431 */ /* 0x000fe400000001ff */
[----:B---3--:R-:W-:Y:S02]  /*8730*/  IMAD.MOV.U32 R8, RZ, RZ, 0x192 ;  /* 0x00000192ff087424 */ /* 0x008fe400078e00ff */
[----:B------:R-:W-:Y:S01]  /*8740*/  IMAD.MOV.U32 R13, RZ, RZ, RZ ;  /* 0x000000ffff0d7224 */ /* 0x000fe200078e00ff */
[----:B------:R-:W3:Y:S01]  /*8750*/  LDCU.64 UR6, c[0x4][0x78] ;  /* 0x01000f00ff0677ac */ /* 0x000ee20008000a00 */
[----:B-1----:R-:W1:Y:S01]  /*8760*/  LDC.64 R2, c[0x4][R3] ;  /* 0x0100000003027b82 */ /* 0x002e620000000a00 */
[----:B------:R-:W5:Y:S01]  /*8770*/  LDCU.64 UR4, c[0x4][0x10] ;  /* 0x01000200ff0477ac */ /* 0x000f620008000a00 */
[----:B----4-:R-:W-:Y:S01]  /*8780*/  MOV R5, UR9 ;  /* 0x0000000900057c02 */ /* 0x010fe20008000f00 */
[----:B------:R-:W-:Y:S01]  /*8790*/  IMAD.U32 R4, RZ, RZ, UR8 ;  /* 0x00000008ff047e24 */ /* 0x000fe2000f8e00ff */
[----:B---3--:R-:W-:Y:S01]  /*87a0*/  MOV R7, UR7 ;  /* 0x0000000700077c02 */ /* 0x008fe20008000f00 */
[----:B------:R-:W-:Y:S01]  /*87b0*/  IMAD.U32 R6, RZ, RZ, UR6 ;  /* 0x00000006ff067e24 */ /* 0x000fe2000f8e00ff */
[----:B-----5:R-:W-:Y:S01]  /*87c0*/  MOV R11, UR5 ;  /* 0x00000005000b7c02 */ /* 0x020fe20008000f00 */
[----:B------:R-:W-:Y:S02]  /*87d0*/  IMAD.U32 R10, RZ, RZ, UR4 ;  /* 0x00000004ff0a7e24 */ /* 0x000fe4000f8e00ff */
[----:B------:R-:W-:Y:S07]  /*87e0*/  LEPC R20, `(.L_x_152) ;  /* 0x000000001014794e */ /* 0x000fee0000000000 */
[----:B-12---:R-:W-:Y:S05]  /*87f0*/  CALL.ABS.NOINC R2 ;  /* 0x0000000002007343 */ /* 0x006fea0003c00000 */
.L_x_152:
[----:B-1----:R-:W-:Y:S01]  /*8800*/  SHF.L.U32 R3, R28, 0x10, RZ ;  /* 0x000000101c037819 */ /* 0x002fe200000006ff */
[----:B------:R-:W-:Y:S05]  /*8810*/  WARPSYNC.ALL ;  /* 0x0000000000007948 */ /* 0x000fea0003800000 */
[----:B------:R-:W-:Y:S01]  /*8820*/  R2UR UR4, R25 ;  /* 0x00000000190472ca */ /* 0x000fe200000e0000 */
[----:B------:R-:W-:Y:S01]  /*8830*/  BSSY.RECONVERGENT B0, `(.L_x_153) ;  /* 0x0000055000007945 */ /* 0x000fe20003800200 */
[C---:B------:R-:W-:Y:S02]  /*8840*/  SHF.L.U32 R20, R29.reuse, 0x10, RZ ;  /* 0x000000101d147819 */ /* 0x040fe400000006ff */
[----:B------:R-:W-:Y:S02]  /*8850*/  LOP3.LUT R21, R29, 0xffff0000, RZ, 0xc0, !PT ;  /* 0xffff00001d157812 */ /* 0x000fe400078ec0ff */
[----:B------:R-:W-:Y:S02]  /*8860*/  ISETP.NE.AND P6, PT, R58, RZ, PT ;  /* 0x000000ff3a00720c */ /* 0x000fe40003fc5270 */
[----:B------:R-:W-:Y:S05]  /*8870*/  ISETP.NE.AND P0, PT, R57, RZ, PT ;  /* 0x000000ff3900720c */ /* 0x000fea0003f05270 */
[----:B---3--:R-:W1:Y:S02]  /*8880*/  LDTM.16dp256bit.x4 R4, tmem[UR4+0x40] ;  /* 0x00004004000479ee */ /* 0x008e640008120000 */
[----:B-1----:R-:W-:Y:S01]  /*8890*/  FMUL R0, R24, R4 ;  /* 0x0000000418007220 */ /* 0x002fe20000400000 */
[----:B------:R-:W-:Y:S01]  /*88a0*/  LOP3.LUT R4, R28, 0xffff0000, RZ, 0xc0, !PT ;  /* 0xffff00001c047812 */ /* 0x000fe200078ec0ff */
[C---:B------:R-:W-:Y:S01]  /*88b0*/  FMUL R2, R24.reuse, R5 ;  /* 0x0000000518027220 */ /* 0x040fe20000400000 */
        /* <DEDUP_REMOVED lines=26> */
[----:B------:R-:W-:Y:S01]  /*8a60*/  FMUL R10, R24, R14 ;  /* 0x0000000e180a7220 */ /* 0x000fe20000400000 */
[----:B------:R-:W-:Y:S01]  /*8a70*/  SHF.L.U32 R4, R39, 0x10, RZ ;  /* 0x0000001027047819 */ /* 0x000fe200000006ff */
[----:B------:R-:W-:Y:S01]  /*8a80*/  FFMA R11, R27, R16, R11 ;  /* 0x000000101b0b7223 */ /* 0x000fe2000000000b */
[----:B------:R-:W-:Y:S01]  /*8a90*/  LOP3.LUT R5, R39, 0xffff0000, RZ, 0xc0, !PT ;  /* 0xffff000027057812 */ /* 0x000fe200078ec0ff */
[----:B------:R-:W-:Y:S01]  /*8aa0*/  FFMA R8, R27, R0, R8 ;  /* 0x000000001b087223 */ /* 0x000fe20000000008 */
[----:B------:R-:W-:Y:S01]  /*8ab0*/  LOP3.LUT R0, R37, 0xffff0000, RZ, 0xc0, !PT ;  /* 0xffff000025007812 */ /* 0x000fe200078ec0ff */
[C---:B------:R-:W-:Y:S01]  /*8ac0*/  FFMA R9, R27.reuse, R2, R9 ;  /* 0x000000021b097223 */ /* 0x040fe20000000009 */
[C---:B------:R-:W-:Y:S01]  /*8ad0*/  SHF.L.U32 R2, R38.reuse, 0x10, RZ ;  /* 0x0000001026027819 */ /* 0x040fe200000006ff */
[----:B------:R-:W-:Y:S01]  /*8ae0*/  FFMA R10, R27, R3, R10 ;  /* 0x000000031b0a7223 */ /* 0x000fe2000000000a */
[----:B------:R-:W-:Y:S01]  /*8af0*/  LOP3.LUT R3, R38, 0xffff0000, RZ, 0xc0, !PT ;  /* 0xffff000026037812 */ /* 0x000fe200078ec0ff */
[C---:B------:R-:W-:Y:S01]  /*8b00*/  FMUL R15, R24.reuse, R15 ;  /* 0x0000000f180f7220 */ /* 0x040fe20000400000 */
[----:B------:R-:W-:Y:S01]  /*8b10*/  F2FP.BF16.F32.PACK_AB R35, R11, R6 ;  /* 0x000000060b23723e */ /* 0x000fe200000010ff */
[C---:B------:R-:W-:Y:S01]  /*8b20*/  FMUL R13, R24.reuse, R17 ;  /* 0x00000011180d7220 */ /* 0x040fe20000400000 */
[C---:B------:R-:W-:Y:S01]  /*8b30*/  FMUL R14, R24.reuse, R18 ;  /* 0x00000012180e7220 */ /* 0x040fe20000400000 */
[----:B------:R-:W-:Y:S01]  /*8b40*/  FFMA R15, R27, R0, R15 ;  /* 0x000000001b0f7223 */ /* 0x000fe2000000000f */
[----:B------:R-:W-:Y:S01]  /*8b50*/  FMUL R19, R24, R19 ;  /* 0x0000001318137220 */ /* 0x000fe20000400000 */
[----:B------:R1:W-:Y:S01]  /*8b60*/  STSM.16.M88.4 [R60+0x2400], R32 ;  /* 0x002400203c007844 */ /* 0x0003e20000000200 */
[----:B------:R-:W-:Y:S01]  /*8b70*/  F2FP.BF16.F32.PACK_AB R8, R9, R8 ;  /* 0x000000080908723e */ /* 0x000fe200000010ff */
[----:B------:R-:W-:Y:S01]  /*8b80*/  FFMA R12, R27, R2, R12 ;  /* 0x000000021b0c7223 */ /* 0x000fe2000000000c */
[----:B------:R-:W-:Y:S01]  /*8b90*/  F2FP.BF16.F32.PACK_AB R9, R15, R10 ;  /* 0x0000000a0f09723e */ /* 0x000fe200000010ff */
[C---:B------:R-:W-:Y:S01]  /*8ba0*/  FFMA R13, R27.reuse, R3, R13 ;  /* 0x000000031b0d7223 */ /* 0x040fe2000000000d */
        /* <DEDUP_REMOVED lines=15> */
[----:B---3--:R-:W3:Y:S01]  /*8ca0*/  FENCE.VIEW.ASYNC.S ;  /* 0x00000000000073c6 */ /* 0x008ee20000000000 */
[----:B------:R-:W-:Y:S01]  /*8cb0*/  @P6 PRMT R0, R65, 0x654, R0 ;  /* 0x0000065441006816 */ /* 0x000fe20000000000 */
[----:B---3--:R-:W-:Y:S06]  /*8cc0*/  BAR.SYNC.DEFER_BLOCKING 0x1, 0x80 ;  /* 0x0042000000007b1d */ /* 0x008fec0000010000 */
[----:B------:R-:W-:Y:S05]  /*8cd0*/  @P0 BRA `(.L_x_154) ;  /* 0x0000000000280947 */ /* 0x000fea0003800000 */
[----:B------:R-:W3:Y:S01]  /*8ce0*/  LDCU.64 UR6, c[0x0][0x348] ;  /* 0x00006900ff0677ac */ /* 0x000ee20008000a00 */
[----:B------:R-:W-:Y:S02]  /*8cf0*/  UIADD3 UR9, UPT, UPT, UR49, 0x40, URZ ;  /* 0x0000004031097890 */ /* 0x000fe4000fffe0ff */
[----:B------:R-:W-:Y:S01]  /*8d00*/  UIADD3 UR8, UPT, UPT, UR44, 0x2400, URZ ;  /* 0x000024002c087890 */ /* 0x000fe2000fffe0ff */
[----:B------:R-:W-:Y:S01]  /*8d10*/  UMOV UR10, UR50 ;  /* 0x00000032000a7c82 */ /* 0x000fe20008000000 */
[----:B------:R-:W-:Y:S01]  /*8d20*/  UMOV UR11, UR36 ;  /* 0x00000024000b7c82 */ /* 0x000fe20008000000 */
[----:B---3--:R-:W-:Y:S04]  /*8d30*/  UIADD3 UR4, UP0, UPT, UR6, 0x680, URZ ;  /* 0x0000068006047890 */ /* 0x008fe8000ff1e0ff */
[----:B------:R-:W-:Y:S09]  /*8d40*/  UIADD3.X UR5, UPT, UPT, URZ, UR7, URZ, UP0, !UPT ;  /* 0x00000007ff057290 */ /* 0x000ff200087fe4ff */
[----:B------:R3:W-:Y:S01]  /*8d50*/  UTMASTG.3D [UR8], [UR4] ;  /* 0x00000008040073b5 */ /* 0x0007e20008010000 */
[----:B------:R0:W-:Y:S01]  /*8d60*/  UTMACMDFLUSH ;  /* 0x00000000000079b7 */ /* 0x0001e20000000000 */
[----:B---3--:R-:W-:Y:S04]  /*8d70*/  DEPBAR.LE SB0, 0x1 ;  /* 0x000080400000791a */ /* 0x008fe80000000000 */
.L_x_154:
[----:B------:R-:W-:Y:S05]  /*8d80*/  BSYNC.RECONVERGENT B0 ;  /* 0x0000000000007941 */ /* 0x000fea0003800200 */
.L_x_153:
        /* <DEDUP_REMOVED lines=8> */
[----:B---3--:R-:W-:Y:S06]  /*8e10*/  @!P6 BRA `(.L_x_156) ;  /* 0x000000000040e947 */ /* 0x008fec0003800000 */
        /* <DEDUP_REMOVED lines=8> */
[----:B------:R-:W3:Y:S02]  /*8ea0*/  SYNCS.PHASECHK.TRANS64.TRYWAIT P0, [R3+URZ+0x220], R0 ;  /* 0x00022000030075a7 */ /* 0x000ee400080011ff */
[----:B---3--:R-:W-:Y:S05]  /*8eb0*/  @!P0 BRA `(.L_x_159) ;  /* 0x00000020005c8947 */ /* 0x008fea0003800000 */
.L_x_158:
[----:B------:R-:W-:Y:S05]  /*8ec0*/  BSYNC B0 ;  /* 0x0000000000007941 */ /* 0x000fea0003800000 */
.L_x_157:
[----:B------:R-:W-:Y:S11]  /*8ed0*/  ISETP.NE.AND P0, PT, R64, RZ, PT ;  /* 0x000000ff4000720c */ /* 0x000ff60003f05270 */
[----:B------:R-:W-:Y:S02]  /*8ee0*/  @!UPT UIADD3 URZ, UPT, UPT, URZ, URZ, URZ ;  /* 0x000000fffffff290 */ /* 0x000fe4000fffe0ff */
[----:B------:R-:W-:Y:S05]  /*8ef0*/  @P0 WARPSYNC.ALL ;  /* 0x0000000000000948 */ /* 0x000fea0003800000 */
[----:B------:R4:W1:Y:S04]  /*8f00*/  @P0 LDSM.16.M88.4 R28, [R61+UR44+0x400] ;  /* 0x0004002c3d1c083b */ /* 0x0008680008000200 */
[----:B------:R4:W1:Y:S02]  /*8f10*/  @P0 LDSM.16.M88.4 R36, [R2+0x400] ;  /* 0x000400000224083b */ /* 0x0008640000000200 */
.L_x_156:
[----:B------:R-:W-:Y:S05]  /*8f20*/  BSYNC B1 ;  /* 0x0000000000017941 */ /* 0x000fea0003800000 */
.L_x_155:
[----:B---3--:R-:W-:Y:S05]  /*8f30*/  VIADD R0, R25, 0x60 ;  /* 0x0000006019007836 */ /* 0x008fea0000000000 */
[----:B------:R-:W-:Y:S04]  /*8f40*/  SHF.R.U32.HI R0, RZ, 0x15, R0 ;  /* 0x00000015ff007819 */ /* 0x000fe80000011600 */
[----:B------:R-:W-:Y:S11]  /*8f50*/  LOP3.LUT P0, RZ, R0, 0x3, R46, 0x48, !PT ;  /* 0x0000000300ff7812 */ /* 0x000ff6000780482e */
[----:B------:R-:W-:Y:S02]  /*8f60*/  @!UPT UIADD3 URZ, UPT, UPT, URZ, URZ, URZ ;  /* 0x000000fffffff290 */ /* 0x000fe4000fffe0ff */
[----:B------:R-:W-:Y:S05]  /*8f70*/  @!P0 BRA `(.L_x_160) ;  /* 0x0000000000408947 */ /* 0x000fea0003800000 */
[----:B------:R-:W3:Y:S01]  /*8f80*/  LDCU.64 UR8, c[0x4][0x70] ;  /* 0x01000e00ff0877ac */ /* 0x000ee20008000a00 */
[----:B------:R-:W-:Y:S01]  /*8f90*/  MOV R3, 0x0 ;  /* 0x0000000000037802 */ /* 0x000fe20000000f00 */
[----:B------:R-:W-:Y:S02]  /*8fa0*/  HFMA2 R12, -RZ, RZ, 0, 5.9604644775390625e-08 ;  /* 0x00000001ff0c7431 */ /* 0x000fe400000001ff */
[----:B-1----:R-:W-:Y:S02]  /*8fb0*/  IMAD.MOV.U32 R8, RZ, RZ, 0x192 ;  /* 0x00000192ff087424 */ /* 0x002fe400078e00ff */
[----:B------:R-:W-:Y:S01]  /*8fc0*/  IMAD.MOV.U32 R13, RZ, RZ, RZ ;  /* 0x000000ffff0d7224 */ /* 0x000fe200078e00ff */
[----:B------:R-:W1:Y:S01]  /*8fd0*/  LDCU.64 UR6, c[0x4][0x78] ;  /* 0x01000f00ff0677ac */ /* 0x000e620008000a00 */
[----:B----4-:R-:W4:Y:S01]  /*8fe0*/  LDC.64 R2, c[0x4][R3] ;  /* 0x0100000003027b82 */ /* 0x010f220000000a00 */
        /* <DEDUP_REMOVED lines=9> */
.L_x_160:
[----:B------:R-:W-:Y:S01]  /*9080*/  ISETP.NE.AND P0, PT, R57, RZ, PT ;  /* 0x000000ff3900720c */ /* 0x000fe20003f05270 */
[----:B------:R-:W-:Y:S05]  /*9090*/  WARPSYNC.ALL ;  /* 0x0000000000007948 */ /* 0x000fea0003800000 */
[----:B------:R-:W-:Y:S01]  /*90a0*/  R2UR UR4, R25 ;  /* 0x00000000190472ca */ /* 0x000fe200000e0000 */
[----:B------:R-:W3:Y:S01]  /*90b0*/  S2UR UR5, SR_CgaCtaId ;  /* 0x00000000000579c3 */ /* 0x000ee20000008800 */
[C---:B-1----:R-:W-:Y:S01]  /*90c0*/  SHF.L.U32 R0, R28.reuse, 0x10, RZ ;  /* 0x000000101c007819 */ /* 0x042fe200000006ff */
[----:B------:R-:W-:Y:S01]  /*90d0*/  BSSY.RECONVERGENT B0, `(.L_x_161) ;  /* 0x0000052000007945 */ /* 0x000fe20003800200 */
[----:B----4-:R-:W-:Y:S02]  /*90e0*/  LOP3.LUT R2, R28, 0xffff0000, RZ, 0xc0, !PT ;  /* 0xffff00001c027812 */ /* 0x010fe400078ec0ff */
[C---:B------:R-:W-:Y:S02]  /*90f0*/  SHF.L.U32 R3, R29.reuse, 0x10, RZ ;  /* 0x000000101d037819 */ /* 0x040fe400000006ff */
[----:B------:R-:W-:Y:S02]  /*9100*/  LOP3.LUT R20, R29, 0xffff0000, RZ, 0xc0, !PT ;  /* 0xffff00001d147812 */ /* 0x000fe400078ec0ff */
[C---:B------:R-:W-:Y:S02]  /*9110*/  SHF.L.U32 R21, R30.reuse, 0x10, RZ ;  /* 0x000000101e157819 */ /* 0x040fe400000006ff */
[----:B------:R-:W-:Y:S01]  /*9120*/  LOP3.LUT R25, R30, 0xffff0000, RZ, 0xc0, !PT ;  /* 0xffff00001e197812 */ /* 0x000fe200078ec0ff */
[----:B------:R-:W1:Y:S01]  /*9130*/  LDTM.16dp256bit.x4 R4, tmem[UR4+0x60] ;  /* 0x00006004000479ee */ /* 0x000e620008120000 */
[----:B------:R-:W-:Y:S01]  /*9140*/  R2UR UR4, R26 ;  /* 0x000000001a0472ca */ /* 0x000fe200000e0000 */
[----:B------:R-:W-:Y:S01]  /*9150*/  NOP ;  /* 0x0000000000007918 */ /* 0x000fe20000000000 */
[C---:B------:R-:W-:Y:S02]  /*9160*/  SHF.L.U32 R26, R31.reuse, 0x10, RZ ;  /* 0x000000101f1a7819 */ /* 0x040fe400000006ff */
[----:B------:R-:W-:Y:S02]  /*9170*/  LOP3.LUT R28, R31, 0xffff0000, RZ, 0xc0, !PT ;  /* 0xffff00001f1c7812 */ /* 0x000fe400078ec0ff */
[C---:B------:R-:W-:Y:S02]  /*9180*/  SHF.L.U32 R29, R36.reuse, 0x10, RZ ;  /* 0x00000010241d7819 */ /* 0x040fe400000006ff */
[----:B------:R-:W-:Y:S02]  /*9190*/  LOP3.LUT R30, R36, 0xffff0000, RZ, 0xc0, !PT ;  /* 0xffff0000241e7812 */ /* 0x000fe400078ec0ff */
[C---:B------:R-:W-:Y:S02]  /*91a0*/  SHF.L.U32 R31, R37.reuse, 0x10, RZ ;  /* 0x00000010251f7819 */ /* 0x040fe400000006ff */
[----:B------:R-:W-:Y:S01]  /*91b0*/  LOP3.LUT R32, R37, 0xffff0000, RZ, 0xc0, !PT ;  /* 0xffff000025207812 */ /* 0x000fe200078ec0ff */
[----:B------:R-:W-:Y:S01]  /*91c0*/  UIADD3 UR4, UPT, UPT, UR4, 0x2b0, URZ ;  /* 0x000002b004047890 */ /* 0x000fe2000fffe0ff */
[C---:B------:R-:W-:Y:S02]  /*91d0*/  SHF.L.U32 R33, R38.reuse, 0x10, RZ ;  /* 0x0000001026217819 */ /* 0x040fe400000006ff */
[----:B------:R-:W-:Y:S02]  /*91e0*/  LOP3.LUT R34, R38, 0xffff0000, RZ, 0xc0, !PT ;  /* 0xffff000026227812 */ /* 0x000fe400078ec0ff */
[C---:B------:R-:W-:Y:S02]  /*91f0*/  SHF.L.U32 R35, R39.reuse, 0x10, RZ ;  /* 0x0000001027237819 */ /* 0x040fe400000006ff */
[----:B------:R-:W-:Y:S01]  /*9200*/  LOP3.LUT R36, R39, 0xffff0000, RZ, 0xc0, !PT ;  /* 0xffff000027247812 */ /* 0x000fe200078ec0ff */
[C---:B-1----:R-:W-:Y:S01]  /*9210*/  FMUL R4, R24.reuse, R4 ;  /* 0x0000000418047220 */ /* 0x042fe20000400000 */
[----:B---3--:R-:W-:Y:S01]  /*9220*/  UPRMT UR4, UR5, 0x654, UR4 ;  /* 0x0000065405047896 */ /* 0x008fe20008000004 */
[C---:B------:R-:W-:Y:S01]  /*9230*/  FMUL R5, R24.reuse, R5 ;  /* 0x0000000518057220 */ /* 0x040fe20000400000 */
[C---:B------:R-:W-:Y:S01]  /*9240*/  FMUL R6, R24.reuse, R6 ;  /* 0x0000000618067220 */ /* 0x040fe20000400000 */
[C---:B------:R-:W-:Y:S01]  /*9250*/  FFMA R4, R27.reuse, R0, R4 ;  /* 0x000000001b047223 */ /* 0x040fe20000000004 */
[C---:B------:R-:W-:Y:S01]  /*9260*/  FMUL R7, R24.reuse, R7 ;  /* 0x0000000718077220 */ /* 0x040fe20000400000 */
[C---:B------:R-:W-:Y:S01]  /*9270*/  FFMA R5, R27.reuse, R2, R5 ;  /* 0x000000021b057223 */ /* 0x040fe20000000005 */
[C---:B------:R-:W-:Y:S01]  /*9280*/  FFMA R6, R27.reuse, R3, R6 ;  /* 0x000000031b067223 */ /* 0x040fe20000000006 */
[C---:B------:R-:W-:Y:S01]  /*9290*/  FMUL R8, R24.reuse, R8 ;  /* 0x0000000818087220 */ /* 0x040fe20000400000 */
[----:B------:R-:W-:Y:S01]  /*92a0*/  FFMA R7, R27, R20, R7 ;  /* 0x000000141b077223 */ /* 0x000fe20000000007 */
[----:B------:R-:W-:Y:S01]  /*92b0*/  SYNCS.ARRIVE.TRANS64.RED.A1T0 RZ, [UR4], RZ ;  /* 0x000000ffffff79a7 */ /* 0x000fe20008100404 */
[----:B------:R-:W-:Y:S01]  /*92c0*/  F2FP.BF16.F32.PACK_AB R4, R5, R4 ;  /* 0x000000040504723e */ /* 0x000fe200000010ff */
[----:B------:R-:W-:Y:S01]  /*92d0*/  FFMA R8, R27, R21, R8 ;  /* 0x000000151b087223 */ /* 0x000fe20000000008 */
[C---:B------:R-:W-:Y:S01]  /*92e0*/  FMUL R9, R24.reuse, R9 ;  /* 0x0000000918097220 */ /* 0x040fe20000400000 */
[----:B------:R-:W-:Y:S01]  /*92f0*/  F2FP.BF16.F32.PACK_AB R5, R7, R6 ;  /* 0x000000060705723e */ /* 0x000fe200000010ff */
[C---:B------:R-:W-:Y:S01]  /*9300*/  FMUL R0, R24.reuse, R10 ;  /* 0x0000000a18007220 */ /* 0x040fe20000400000 */
[C---:B------:R-:W-:Y:S01]  /*9310*/  FMUL R2, R24.reuse, R11 ;  /* 0x0000000b18027220 */ /* 0x040fe20000400000 */
[C---:B------:R-:W-:Y:S01]  /*9320*/  FMUL R3, R24.reuse, R12 ;  /* 0x0000000c18037220 */ /* 0x040fe20000400000 */
[C---:B------:R-:W-:Y:S01]  /*9330*/  FFMA R9, R27.reuse, R25, R9 ;  /* 0x000000191b097223 */ /* 0x040fe20000000009 */
[C---:B------:R-:W-:Y:S01]  /*9340*/  FMUL R10, R24.reuse, R13 ;  /* 0x0000000d180a7220 */ /* 0x040fe20000400000 */
[C---:B------:R-:W-:Y:S01]  /*9350*/  FFMA R0, R27.reuse, R26, R0 ;  /* 0x0000001a1b007223 */ /* 0x040fe20000000000 */
[C---:B------:R-:W-:Y:S01]  /*9360*/  FMUL R11, R24.reuse, R14 ;  /* 0x0000000e180b7220 */ /* 0x040fe20000400000 */
[C---:B------:R-:W-:Y:S01]  /*9370*/  FFMA R2, R27.reuse, R28, R2 ;  /* 0x0000001c1b027223 */ /* 0x040fe20000000002 */
[C---:B------:R-:W-:Y:S01]  /*9380*/  FMUL R15, R24.reuse, R15 ;  /* 0x0000000f180f7220 */ /* 0x040fe20000400000 */
[C---:B------:R-:W-:Y:S01]  /*9390*/  FMUL R12, R24.reuse, R16 ;  /* 0x00000010180c7220 */ /* 0x040fe20000400000 */
[C---:B------:R-:W-:Y:S01]  /*93a0*/  FFMA R3, R27.reuse, R29, R3 ;  /* 0x0000001d1b037223 */ /* 0x040fe20000000003 */
[C---:B------:R-:W-:Y:S01]  /*93b0*/  FMUL R13, R24.reuse, R17 ;  /* 0x00000011180d7220 */ /* 0x040fe20000400000 */
[C---:B------:R-:W-:Y:S01]  /*93c0*/  FFMA R10, R27.reuse, R30, R10 ;  /* 0x0000001e1b0a7223 */ /* 0x040fe2000000000a */
[C---:B------:R-:W-:Y:S01]  /*93d0*/  FMUL R14, R24.reuse, R18 ;  /* 0x00000012180e7220 */ /* 0x040fe20000400000 */
[C---:B------:R-:W-:Y:S01]  /*93e0*/  FFMA R11, R27.reuse, R31, R11 ;  /* 0x0000001f1b0b7223 */ /* 0x040fe2000000000b */
[C---:B------:R-:W-:Y:S01]  /*93f0*/  FFMA R15, R27.reuse, R32, R15 ;  /* 0x000000201b0f7223 */ /* 0x040fe2000000000f */
[----:B------:R-:W-:Y:S01]  /*9400*/  FMUL R19, R24, R19 ;  /* 0x0000001318137220 */ /* 0x000fe20000400000 */
[C---:B------:R-:W-:Y:S01]  /*9410*/  FFMA R12, R27.reuse, R33, R12 ;  /* 0x000000211b0c7223 */ /* 0x040fe2000000000c */
[C---:B------:R-:W-:Y:S01]  /*9420*/  FFMA R13, R27.reuse, R34, R13 ;  /* 0x000000221b0d7223 */ /* 0x040fe2000000000d */
[C---:B------:R-:W-:Y:S01]  /*9430*/  FFMA R14, R27.reuse, R35, R14 ;  /* 0x000000231b0e7223 */ /* 0x040fe2000000000e */
[----:B------:R-:W-:Y:S01]  /*9440*/  FFMA R19, R27, R36, R19 ;  /* 0x000000241b137223 */ /* 0x000fe20000000013 */
[----:B------:R-:W-:Y:S02]  /*9450*/  F2FP.BF16.F32.PACK_AB R6, R9, R8 ;  /* 0x000000080906723e */ /* 0x000fe400000010ff */
        /* <DEDUP_REMOVED lines=25> */
.L_x_162:
[----:B------:R-:W-:Y:S05]  /*95f0*/  BSYNC.RECONVERGENT B0 ;  /* 0x0000000000007941 */ /* 0x000fea0003800200 */
.L_x_161:
[----:B------:R-:W-:Y:S01]  /*9600*/  BAR.SYNC.DEFER_BLOCKING 0x1, 0x80 ;  /* 0x0042000000007b1d */ /* 0x000fe20000010000 */
[----:B------:R-:W-:Y:S01]  /*9610*/  UISETP.NE.AND UP0, UPT, UR47, -0x4, UPT ;  /* 0xfffffffc2f00788c */ /* 0x000fe2000bf05270 */
[----:B------:R-:W-:Y:S08]  /*9620*/  IADD3 R22, PT, PT, R22, 0x1, RZ ;  /* 0x0000000116167810 */ /* 0x000ff00007ffe0ff */
[----:B------:R-:W-:Y:S05]  /*9630*/  BRA.U !UP0, `(.L_x_163) ;  /* 0x0000000108247547 */ /* 0x000fea000b800000 */
[----:B------:R-:W-:Y:S01]  /*9640*/  ISETP.NE.AND P0, PT, R58, RZ, PT ;  /* 0x000000ff3a00720c */ /* 0x000fe20003f05270 */
[----:B------:R-:W-:Y:S01]  /*9650*/  IMAD.U32 R0, RZ, RZ, UR46 ;  /* 0x0000002eff007e24 */ /* 0x000fe2000f8e00ff */
[----:B------:R-:W-:Y:S04]  /*9660*/  UIADD3 UR4, UPT, UPT, UR46, 0x1, URZ ;  /* 0x000000012e047890 */ /* 0x000fe8000fffe0ff */
[----:B------:R-:W-:Y:S04]  /*9670*/  UISETP.NE.AND UP0, UPT, UR4, 0x4, UPT ;  /* 0x000000040400788c */ /* 0x000fe8000bf05270 */
[----:B------:R-:W-:Y:S03]  /*9680*/  USEL UR46, UR4, URZ, UP0 ;  /* 0x000000ff042e7287 */ /* 0x000fe60008000000 */
[----:B------:R-:W-:Y:S05]  /*9690*/  @P0 LEA R0, R0, UR44, 0x3 ;  /* 0x0000002c00000c11 */ /* 0x000fea000f8e18ff */
[----:B------:R-:W-:Y:S05]  /*96a0*/  @P0 VIADD R0, R0, 0x240 ;  /* 0x0000024000000836 */ /* 0x000fea0000000000 */
[----:B------:R-:W-:Y:S04]  /*96b0*/  @P0 PRMT R0, R65, 0x654, R0 ;  /* 0x0000065441000816 */ /* 0x000fe80000000000 */
[----:B------:R3:W-:Y:S03]  /*96c0*/  @P0 SYNCS.ARRIVE.TRANS64.RED.A1T0 RZ, [R0+URZ], RZ ;  /* 0x000000ff00ff09a7 */ /* 0x0007e600081004ff */
.L_x_163:
[----:B------:R-:W-:Y:S01]  /*96d0*/  R2UR UR5, R47 ;  /* 0x000000002f0572ca */ /* 0x000fe200000e0000 */
[----:B------:R-:W-:Y:S01]  /*96e0*/  UISETP.NE.AND UP0, UPT, UR61, URZ, UPT ;  /* 0x000000ff3d00728c */ /* 0x000fe2000bf05270 */
[----:B------:R-:W-:Y:S01]  /*96f0*/  R2UR UR4, R48 ;  /* 0x00000000300472ca */ /* 0x000fe200000e0000 */
[----:B------:R-:W-:Y:S01]  /*9700*/  UIADD3 UR47, UPT, UPT, UR47, 0x4, URZ ;  /* 0x000000042f2f7890 */ /* 0x000fe2000fffe0ff */
[----:B------:R-:W-:Y:S01]  /*9710*/  ISETP.NE.AND P0, PT, R52, 0x2, PT ;  /* 0x000000023400780c */ /* 0x000fe20003f05270 */
[----:B------:R-:W-:Y:S01]  /*9720*/  UMOV UR36, UR60 ;  /* 0x0000003c00247c82 */ /* 0x000fe20008000000 */
[----:B------:R-:W-:Y:S02]  /*9730*/  ISETP.NE.AND P1, PT, R22, 0x4, PT ;  /* 0x000000041600780c */ /* 0x000fe40003f25270 */
[----:B------:R-:W-:Y:S02]  /*9740*/  SEL R2, RZ, 0x1, P0 ;  /* 0x00000001ff027807 */ /* 0x000fe40000000000 */
[----:B---3--:R-:W-:Y:S02]  /*9750*/  SEL R0, RZ, 0x1, P1 ;  /* 0x00000001ff007807 */ /* 0x008fe40000800000 */
[----:B------:R-:W-:Y:S01]  /*9760*/  LOP3.LUT R53, R53, R2, RZ, 0x3c, !PT ;  /* 0x0000000235357212 */ /* 0x000fe200078e3cff */
[----:B------:R-:W-:Y:S01]  /*9770*/  UIADD3 UR31, UPT, UPT, UR37, UR5, URZ ;  /* 0x00000005251f7290 */ /* 0x000fe2000fffe0ff */
[----:B------:R-:W-:Y:S01]  /*9780*/  LOP3.LUT R54, R54, R0, RZ, 0x3c, !PT ;  /* 0x0000000036367212 */ /* 0x000fe200078e3cff */
[----:B------:R-:W-:Y:S01]  /*9790*/  UIADD3 UR30, UPT, UPT, UR38, UR4, URZ ;  /* 0x00000004261e7290 */ /* 0x000fe2000fffe0ff */
[----:B------:R-:W-:Y:S02]  /*97a0*/  SEL R52, R52, RZ, P0 ;  /* 0x000000ff34347207 */ /* 0x000fe40000000000 */
[----:B------:R-:W-:Y:S01]  /*97b0*/  SEL R22, R22, RZ, P1 ;  /* 0x000000ff16167207 */ /* 0x000fe20000800000 */
[----:B------:R-:W-:Y:S08]  /*97c0*/  BRA.U UP0, `(.L_x_164) ;  /* 0xffffffcd00b07547 */ /* 0x000ff0000b83ffff */
[----:B------:R-:W-:-:S13]  /*97d0*/  R2UR UR4, R49 ;  /* 0x00000000310472ca */ /* 0x000fda00000e0000 */
[----:B------:R-:W-:-:S09]  /*97e0*/  UISETP.NE.AND UP0, UPT, UR4, URZ, UPT ;  /* 0x000000ff0400728c */ /* 0x000fd2000bf05270 */
[----:B------:R-:W-:Y:S05]  /*97f0*/  BRA.U !UP0, `(.L_x_165) ;  /* 0x0000000108487547 */ /* 0x000fea000b800000 */
[----:B------:R-:W3:Y:S02]  /*9800*/  LDCU.64 UR4, c[0x0][0x890] ;  /* 0x00011200ff0477ac */ /* 0x000ee40008000a00 */
[----:B---3--:R-:W-:-:S04]  /*9810*/  UISETP.NE.U32.AND UP0, UPT, UR4, URZ, UPT ;  /* 0x000000ff0400728c */ /* 0x008fc8000bf05070 */
[----:B------:R-:W-:-:S09]  /*9820*/  UISETP.NE.AND.EX UP0, UPT, UR5, URZ, UPT, UP0 ;  /* 0x000000ff0500728c */ /* 0x000fd2000bf05300 */
[----:B------:R-:W-:Y:S05]  /*9830*/  BRA.U UP0, `(.L_x_166) ;  /* 0x00000001000c7547 */ /* 0x000fea000b800000 */
[----:B------:R-:W-:-:S13]  /*9840*/  FSETP.NEU.AND P0, PT, R27, RZ, PT ;  /* 0x000000ff1b00720b */ /* 0x000fda0003f0d000 */
[----:B------:R-:W-:Y:S05]  /*9850*/  @!P0 EXIT ;  /* 0x000000000000894d */ /* 0x000fea0003800000 */
[----:B------:R-:W-:Y:S05]  /*9860*/  BRA `(.L_x_165) ;  /* 0x00000000002c7947 */ /* 0x000fea0003800000 */
.L_x_166:
[----:B------:R-:W-:Y:S01]  /*9870*/  ISETP.NE.AND P0, PT, R51, RZ, PT ;  /* 0x000000ff3300720c */ /* 0x000fe20003f05270 */
[----:B------:R-:W-:-:S12]  /*9880*/  BSSY.RECONVERGENT B0, `(.L_x_165) ;  /* 0x0000009000007945 */ /* 0x000fd80003800200 */
[----:B------:R-:W-:Y:S05]  /*9890*/  @P0 BRA `(.L_x_167) ;  /* 0x0000000000140947 */ /* 0x000fea0003800000 */
[----:B------:R-:W3:Y:S02]  /*98a0*/  LDCU.64 UR4, c[0x0][0x888] ;  /* 0x00011100ff0477ac */ /* 0x000ee40008000a00 */
[----:B---3--:R-:W-:-:S04]  /*98b0*/  ISETP.NE.U32.AND P0, PT, RZ, UR4, PT ;  /* 0x00000004ff007c0c */ /* 0x008fc8000bf05070 */
[----:B------:R-:W-:-:S13]  /*98c0*/  ISETP.NE.AND.EX P0, PT, RZ, UR5, PT, P0 ;  /* 0x00000005ff007c0c */ /* 0x000fda000bf05300 */
[----:B------:R-:W-:Y:S05]  /*98d0*/  @!P0 EXIT ;  /* 0x000000000000894d */ /* 0x000fea0003800000 */
[----:B------:R-:W-:Y:S05]  /*98e0*/  BRA `(.L_x_168) ;  /* 0x0000000000087947 */ /* 0x000fea0003800000 */
.L_x_167:
[----:B------:R-:W-:-:S13]  /*98f0*/  FSETP.NEU.AND P0, PT, R27, RZ, PT ;  /* 0x000000ff1b00720b */ /* 0x000fda0003f0d000 */
[----:B------:R-:W-:Y:S05]  /*9900*/  @!P0 EXIT ;  /* 0x000000000000894d */ /* 0x000fea0003800000 */
.L_x_168:
[----:B------:R-:W-:Y:S05]  /*9910*/  BSYNC.RECONVERGENT B0 ;  /* 0x0000000000007941 */ /* 0x000fea0003800200 */
.L_x_165:
[----:B------:R-:W3:Y:S01]  /*9920*/  S2UR UR5, SR_CgaCtaId ;  /* 0x00000000000579c3 */ /* 0x000ee20000008800 */
[----:B------:R-:W-:Y:S01]  /*9930*/  ULEA UR4, UR46, UR44, 0x3 ;  /* 0x0000002c2e047291 */ /* 0x000fe2000f8e18ff */
[----:B------:R-:W-:-:S04]  /*9940*/  DEPBAR.LE SB0, 0x0 ;  /* 0x000080000000791a */ /* 0x000fc80000000000 */
[----:B------:R-:W-:-:S04]  /*9950*/  UIADD3 UR4, UPT, UPT, UR4, 0x240, URZ ;  /* 0x0000024004047890 */ /* 0x000fc8000fffe0ff */
[----:B---3--:R-:W-:-:S09]  /*9960*/  UPRMT UR4, UR5, 0x654, UR4 ;  /* 0x0000065405047896 */ /* 0x008fd20008000004 */
[----:B------:R-:W-:Y:S01]  /*9970*/  SYNCS.ARRIVE.TRANS64.RED.A1T0 RZ, [UR4], RZ ;  /* 0x000000ffffff79a7 */ /* 0x000fe20008100404 */
[----:B------:R-:W-:Y:S05]  /*9980*/  EXIT ;  /* 0x000000000000794d */ /* 0x000fea0003800000 */
.L_x_25:
[----:B-1----:R1:W3:Y:S02]  /*9990*/  SYNCS.PHASECHK.TRANS64.TRYWAIT P0, [R0+URZ+0x2e0], R2 ;  /* 0x0002e002000075a7 */ /* 0x0022e400080011ff */
[----:B---3--:R-:W-:Y:S05]  /*99a0*/  @!P0 NANOSLEEP.SYNCS 0x989680 ;  /* 0x009896800000895d */ /* 0x008fea0003900000 */
[----:B------:R-:W3:Y:S02]  /*99b0*/  @!P0 SYNCS.PHASECHK.TRANS64 P0, [R0+URZ+0x2e0], R2 ;  /* 0x0002e002000085a7 */ /* 0x000ee400080010ff */
[----:B---3--:R-:W-:Y:S05]  /*99c0*/  @!P0 BRA `(.L_x_25) ;  /* 0xfffffffc00f08947 */ /* 0x008fea000383ffff */
[----:B------:R-:W-:Y:S05]  /*99d0*/  BRA `(.L_x_169) ;  /* 0xffffff8000b47947 */ /* 0x000fea000383ffff */
.L_x_28:
[----:B-1----:R-:W-:-:S07]  /*99e0*/  MOV R0, UR33 ;  /* 0x0000002100007c02 */ /* 0x002fce0008000f00 */
.L_x_170:
[----:B-1----:R1:W3:Y:S02]  /*99f0*/  SYNCS.PHASECHK.TRANS64.TRYWAIT P0, [R0+URZ+0x110], R3 ;  /* 0x00011003000075a7 */ /* 0x0022e400080011ff */
[----:B---3--:R-:W-:Y:S05]  /*9a00*/  @!P0 NANOSLEEP.SYNCS 0x989680 ;  /* 0x009896800000895d */ /* 0x008fea0003900000 */
[----:B------:R-:W3:Y:S02]  /*9a10*/  @!P0 SYNCS.PHASECHK.TRANS64 P0, [R0+URZ+0x110], R3 ;  /* 0x00011003000085a7 */ /* 0x000ee400080010ff */
[----:B---3--:R-:W-:Y:S05]  /*9a20*/  @!P0 BRA `(.L_x_170) ;  /* 0xfffffffc00f08947 */ /* 0x008fea000383ffff */
[----:B------:R-:W-:Y:S05]  /*9a30*/  BRA `(.L_x_27) ;  /* 0xffffff8000f47947 */ /* 0x000fea000383ffff */
.L_x_35:
[----:B-1----:R-:W-:-:S07]  /*9a40*/  MOV R0, UR9 ;  /* 0x0000000900007c02 */ /* 0x002fce0008000f00 */
.L_x_171:
[----:B-1----:R1:W3:Y:S02]  /*9a50*/  SYNCS.PHASECHK.TRANS64.TRYWAIT P0, [R0+URZ+0x110], R3 ;  /* 0x00011003000075a7 */ /* 0x0022e400080011ff */
[----:B---3--:R-:W-:Y:S05]  /*9a60*/  @!P0 NANOSLEEP.SYNCS 0x989680 ;  /* 0x009896800000895d */ /* 0x008fea0003900000 */
[----:B------:R-:W3:Y:S02]  /*9a70*/  @!P0 SYNCS.PHASECHK.TRANS64 P0, [R0+URZ+0x110], R3 ;  /* 0x00011003000085a7 */ /* 0x000ee400080010ff */
[----:B---3--:R-:W-:Y:S05]  /*9a80*/  @!P0 BRA `(.L_x_171) ;  /* 0xfffffffc00f08947 */ /* 0x008fea000383ffff */
[----:B------:R-:W-:Y:S05]  /*9a90*/  BRA `(.L_x_34) ;  /* 0xffffff8400ac7947 */ /* 0x000fea000383ffff */
.L_x_40:
[----:B-1----:R1:W3:Y:S02]  /*9aa0*/  SYNCS.PHASECHK.TRANS64.TRYWAIT P0, [R3+URZ+0x270], R0 ;  /* 0x00027000030075a7 */ /* 0x0022e400080011ff */
[----:B---3--:R-:W-:Y:S05]  /*9ab0*/  @!P0 NANOSLEEP.SYNCS 0x989680 ;  /* 0x009896800000895d */ /* 0x008fea0003900000 */
[----:B------:R-:W3:Y:S02]  /*9ac0*/  @!P0 SYNCS.PHASECHK.TRANS64 P0, [R3+URZ+0x270], R0 ;  /* 0x00027000030085a7 */ /* 0x000ee400080010ff */
[----:B---3--:R-:W-:Y:S05]  /*9ad0*/  @!P0 BRA `(.L_x_40) ;  /* 0xfffffffc00f08947 */ /* 0x008fea000383ffff */
[----:B------:R-:W-:Y:S05]  /*9ae0*/  BRA `(.L_x_172) ;  /* 0xffffff88004c7947 */ /* 0x000fea000383ffff */
.L_x_44:
[----:B------:R-:W-:-:S07]  /*9af0*/  MOV R0, UR4 ;  /* 0x0000000400007c02 */ /* 0x000fce0008000f00 */
.L_x_173:
[----:B-1----:R1:W3:Y:S02]  /*9b00*/  SYNCS.PHASECHK.TRANS64.TRYWAIT P0, [R0+URZ], R2 ;  /* 0x00000002000075a7 */ /* 0x0022e400080011ff */
[----:B---3--:R-:W-:Y:S05]  /*9b10*/  @!P0 NANOSLEEP.SYNCS 0x989680 ;  /* 0x009896800000895d */ /* 0x008fea0003900000 */
[----:B------:R-:W3:Y:S02]  /*9b20*/  @!P0 SYNCS.PHASECHK.TRANS64 P0, [R0+URZ], R2 ;  /* 0x00000002000085a7 */ /* 0x000ee400080010ff */
[----:B---3--:R-:W-:Y:S05]  /*9b30*/  @!P0 BRA `(.L_x_173) ;  /* 0xfffffffc00f08947 */ /* 0x008fea000383ffff */
[----:B------:R-:W-:Y:S05]  /*9b40*/  BRA `(.L_x_174) ;  /* 0xffffff8c00f87947 */ /* 0x000fea000383ffff */
.L_x_45:
[----:B------:R-:W-:-:S07]  /*9b50*/  MOV R0, UR5 ;  /* 0x0000000500007c02 */ /* 0x000fce0008000f00 */
.L_x_175:
[----:B-1----:R1:W3:Y:S02]  /*9b60*/  SYNCS.PHASECHK.TRANS64.TRYWAIT P0, [R0+URZ], R3 ;  /* 0x00000003000075a7 */ /* 0x0022e400080011ff */
[----:B---3--:R-:W-:Y:S05]  /*9b70*/  @!P0 NANOSLEEP.SYNCS 0x989680 ;  /* 0x009896800000895d */ /* 0x008fea0003900000 */
[----:B------:R-:W3:Y:S02]  /*9b80*/  @!P0 SYNCS.PHASECHK.TRANS64 P0, [R0+URZ], R3 ;  /* 0x00000003000085a7 */ /* 0x000ee400080010ff */
[----:B---3--:R-:W-:Y:S05]  /*9b90*/  @!P0 BRA `(.L_x_175) ;  /* 0xfffffffc00f08947 */ /* 0x008fea000383ffff */
[----:B------:R-:W-:Y:S05]  /*9ba0*/  BRA `(.L_x_176) ;  /* 0xffffff9000047947 */ /* 0x000fea000383ffff */
.L_x_46:
[----:B------:R-:W-:-:S07]  /*9bb0*/  MOV R0, UR5 ;  /* 0x0000000500007c02 */ /* 0x000fce0008000f00 */
.L_x_177:
[----:B-1----:R1:W3:Y:S02]  /*9bc0*/  SYNCS.PHASECHK.TRANS64.TRYWAIT P0, [R0+URZ], R3 ;  /* 0x00000003000075a7 */ /* 0x0022e400080011ff */
[----:B---3--:R-:W-:Y:S05]  /*9bd0*/  @!P0 NANOSLEEP.SYNCS 0x989680 ;  /* 0x009896800000895d */ /* 0x008fea0003900000 */
[----:B------:R-:W3:Y:S02]  /*9be0*/  @!P0 SYNCS.PHASECHK.TRANS64 P0, [R0+URZ], R3 ;  /* 0x00000003000085a7 */ /* 0x000ee400080010ff */
[----:B---3--:R-:W-:Y:S05]  /*9bf0*/  @!P0 BRA `(.L_x_177) ;  /* 0xfffffffc00f08947 */ /* 0x008fea000383ffff */
[----:B------:R-:W-:Y:S05]  /*9c00*/  BRA `(.L_x_178) ;  /* 0xffffff9000107947 */ /* 0x000fea000383ffff */
.L_x_47:
[----:B------:R-:W-:-:S07]  /*9c10*/  MOV R0, UR5 ;  /* 0x0000000500007c02 */ /* 0x000fce0008000f00 */
.L_x_179:
[----:B-1----:R1:W3:Y:S02]  /*9c20*/  SYNCS.PHASECHK.TRANS64.TRYWAIT P0, [R0+URZ], R3 ;  /* 0x00000003000075a7 */ /* 0x0022e400080011ff */
[----:B---3--:R-:W-:Y:S05]  /*9c30*/  @!P0 NANOSLEEP.SYNCS 0x989680 ;  /* 0x009896800000895d */ /* 0x008fea0003900000 */
[----:B------:R-:W3:Y:S02]  /*9c40*/  @!P0 SYNCS.PHASECHK.TRANS64 P0, [R0+URZ], R3 ;  /* 0x00000003000085a7 */ /* 0x000ee400080010ff */
[----:B---3--:R-:W-:Y:S05]  /*9c50*/  @!P0 BRA `(.L_x_179) ;  /* 0xfffffffc00f08947 */ /* 0x008fea000383ffff */
[----:B------:R-:W-:Y:S05]  /*9c60*/  BRA `(.L_x_180) ;  /* 0xffffff90001c7947 */ /* 0x000fea000383ffff */
.L_x_48:
[----:B------:R-:W-:-:S07]  /*9c70*/  MOV R0, UR5 ;  /* 0x0000000500007c02 */ /* 0x000fce0008000f00 */
.L_x_181:
[----:B-1----:R1:W3:Y:S02]  /*9c80*/  SYNCS.PHASECHK.TRANS64.TRYWAIT P0, [R0+URZ], R3 ;  /* 0x00000003000075a7 */ /* 0x0022e400080011ff */
[----:B---3--:R-:W-:Y:S05]  /*9c90*/  @!P0 NANOSLEEP.SYNCS 0x989680 ;  /* 0x009896800000895d */ /* 0x008fea0003900000 */
[----:B------:R-:W3:Y:S02]  /*9ca0*/  @!P0 SYNCS.PHASECHK.TRANS64 P0, [R0+URZ], R3 ;  /* 0x00000003000085a7 */ /* 0x000ee400080010ff */
[----:B---3--:R-:W-:Y:S05]  /*9cb0*/  @!P0 BRA `(.L_x_181) ;  /* 0xfffffffc00f08947 */ /* 0x008fea000383ffff */
[----:B------:R-:W-:Y:S05]  /*9cc0*/  BRA `(.L_x_182) ;  /* 0xffffff9000287947 */ /* 0x000fea000383ffff */
.L_x_49:
[----:B------:R-:W-:-:S07]  /*9cd0*/  MOV R0, UR5 ;  /* 0x0000000500007c02 */ /* 0x000fce0008000f00 */
.L_x_183:
[----:B-1----:R1:W3:Y:S02]  /*9ce0*/  SYNCS.PHASECHK.TRANS64.TRYWAIT P0, [R0+URZ], R3 ;  /* 0x00000003000075a7 */ /* 0x0022e400080011ff */
[----:B---3--:R-:W-:Y:S05]  /*9cf0*/  @!P0 NANOSLEEP.SYNCS 0x989680 ;  /* 0x009896800000895d */ /* 0x008fea0003900000 */
[----:B------:R-:W3:Y:S02]  /*9d00*/  @!P0 SYNCS.PHASECHK.TRANS64 P0, [R0+URZ], R3 ;  /* 0x00000003000085a7 */ /* 0x000ee400080010ff */
[----:B---3--:R-:W-:Y:S05]  /*9d10*/  @!P0 BRA `(.L_x_183) ;  /* 0xfffffffc00f08947 */ /* 0x008fea000383ffff */
[----:B------:R-:W-:Y:S05]  /*9d20*/  BRA `(.L_x_184) ;  /* 0xffffff9000347947 */ /* 0x000fea000383ffff */
.L_x_50:
[----:B------:R-:W-:-:S07]  /*9d30*/  MOV R0, UR5 ;  /* 0x0000000500007c02 */ /* 0x000fce0008000f00 */
.L_x_185:
[----:B-1----:R1:W3:Y:S02]  /*9d40*/  SYNCS.PHASECHK.TRANS64.TRYWAIT P0, [R0+URZ], R3 ;  /* 0x00000003000075a7 */ /* 0x0022e400080011ff */
[----:B---3--:R-:W-:Y:S05]  /*9d50*/  @!P0 NANOSLEEP.SYNCS 0x989680 ;  /* 0x009896800000895d */ /* 0x008fea0003900000 */
[----:B------:R-:W3:Y:S02]  /*9d60*/  @!P0 SYNCS.PHASECHK.TRANS64 P0, [R0+URZ], R3 ;  /* 0x00000003000085a7 */ /* 0x000ee400080010ff */
[----:B---3--:R-:W-:Y:S05]  /*9d70*/  @!P0 BRA `(.L_x_185) ;  /* 0xfffffffc00f08947 */ /* 0x008fea000383ffff */
[----:B------:R-:W-:Y:S05]  /*9d80*/  BRA `(.L_x_186) ;  /* 0xffffff9000407947 */ /* 0x000fea000383ffff */
.L_x_51:
[----:B------:R-:W-:-:S07]  /*9d90*/  MOV R0, UR5 ;  /* 0x0000000500007c02 */ /* 0x000fce0008000f00 */
.L_x_187:
[----:B-1----:R1:W3:Y:S02]  /*9da0*/  SYNCS.PHASECHK.TRANS64.TRYWAIT P0, [R0+URZ], R3 ;  /* 0x00000003000075a7 */ /* 0x0022e400080011ff */
[----:B---3--:R-:W-:Y:S05]  /*9db0*/  @!P0 NANOSLEEP.SYNCS 0x989680 ;  /* 0x009896800000895d */ /* 0x008fea0003900000 */
[----:B------:R-:W3:Y:S02]  /*9dc0*/  @!P0 SYNCS.PHASECHK.TRANS64 P0, [R0+URZ], R3 ;  /* 0x00000003000085a7 */ /* 0x000ee400080010ff */
[----:B---3--:R-:W-:Y:S05]  /*9dd0*/  @!P0 BRA `(.L_x_187) ;  /* 0xfffffffc00f08947 */ /* 0x008fea000383ffff */
[----:B------:R-:W-:Y:S05]  /*9de0*/  BRA `(.L_x_188) ;  /* 0xffffff90004c7947 */ /* 0x000fea000383ffff */
.L_x_52:
[----:B------:R-:W-:-:S07]  /*9df0*/  MOV R0, UR5 ;  /* 0x0000000500007c02 */ /* 0x000fce0008000f00 */
.L_x_189:
[----:B-1----:R1:W3:Y:S02]  /*9e00*/  SYNCS.PHASECHK.TRANS64.TRYWAIT P0, [R0+URZ], R3 ;  /* 0x00000003000075a7 */ /* 0x0022e400080011ff */
[----:B---3--:R-:W-:Y:S05]  /*9e10*/  @!P0 NANOSLEEP.SYNCS 0x989680 ;  /* 0x009896800000895d */ /* 0x008fea0003900000 */
[----:B------:R-:W3:Y:S02]  /*9e20*/  @!P0 SYNCS.PHASECHK.TRANS64 P0, [R0+URZ], R3 ;  /* 0x00000003000085a7 */ /* 0x000ee400080010ff */
[----:B---3--:R-:W-:Y:S05]  /*9e30*/  @!P0 BRA `(.L_x_189) ;  /* 0xfffffffc00f08947 */ /* 0x008fea000383ffff */
[----:B------:R-:W-:Y:S05]  /*9e40*/  BRA `(.L_x_190) ;  /* 0xffffff9000587947 */ /* 0x000fea000383ffff */
.L_x_53:
[----:B------:R-:W-:-:S07]  /*9e50*/  MOV R0, UR5 ;  /* 0x0000000500007c02 */ /* 0x000fce0008000f00 */
.L_x_191:
[----:B-1----:R1:W3:Y:S02]  /*9e60*/  SYNCS.PHASECHK.TRANS64.TRYWAIT P0, [R0+URZ], R3 ;  /* 0x00000003000075a7 */ /* 0x0022e400080011ff */
[----:B---3--:R-:W-:Y:S05]  /*9e70*/  @!P0 NANOSLEEP.SYNCS 0x989680 ;  /* 0x009896800000895d */ /* 0x008fea0003900000 */
[----:B------:R-:W3:Y:S02]  /*9e80*/  @!P0 SYNCS.PHASECHK.TRANS64 P0, [R0+URZ], R3 ;  /* 0x00000003000085a7 */ /* 0x000ee400080010ff */
[----:B---3--:R-:W-:Y:S05]  /*9e90*/  @!P0 BRA `(.L_x_191) ;  /* 0xfffffffc00f08947 */ /* 0x008fea000383ffff */
[----:B------:R-:W-:Y:S05]  /*9ea0*/  BRA `(.L_x_192) ;  /* 0xffffff9000647947 */ /* 0x000fea000383ffff */
.L_x_54:
[----:B------:R-:W-:-:S07]  /*9eb0*/  MOV R0, UR5 ;  /* 0x0000000500007c02 */ /* 0x000fce0008000f00 */
.L_x_193:
[----:B-1----:R1:W3:Y:S02]  /*9ec0*/  SYNCS.PHASECHK.TRANS64.TRYWAIT P0, [R0+URZ], R3 ;  /* 0x00000003000075a7 */ /* 0x0022e400080011ff */
[----:B---3--:R-:W-:Y:S05]  /*9ed0*/  @!P0 NANOSLEEP.SYNCS 0x989680 ;  /* 0x009896800000895d */ /* 0x008fea0003900000 */
[----:B------:R-:W3:Y:S02]  /*9ee0*/  @!P0 SYNCS.PHASECHK.TRANS64 P0, [R0+URZ], R3 ;  /* 0x00000003000085a7 */ /* 0x000ee400080010ff */
[----:B---3--:R-:W-:Y:S05]  /*9ef0*/  @!P0 BRA `(.L_x_193) ;  /* 0xfffffffc00f08947 */ /* 0x008fea000383ffff */
[----:B------:R-:W-:Y:S05]  /*9f00*/  BRA `(.L_x_194) ;  /* 0xffffff9000707947 */ /* 0x000fea000383ffff */
.L_x_55:
[----:B------:R-:W-:-:S07]  /*9f10*/  MOV R0, UR5 ;  /* 0x0000000500007c02 */ /* 0x000fce0008000f00 */
.L_x_195:
[----:B-1----:R1:W3:Y:S02]  /*9f20*/  SYNCS.PHASECHK.TRANS64.TRYWAIT P0, [R0+URZ], R3 ;  /* 0x00000003000075a7 */ /* 0x0022e400080011ff */
[----:B---3--:R-:W-:Y:S05]  /*9f30*/  @!P0 NANOSLEEP.SYNCS 0x989680 ;  /* 0x009896800000895d */ /* 0x008fea0003900000 */
[----:B------:R-:W3:Y:S02]  /*9f40*/  @!P0 SYNCS.PHASECHK.TRANS64 P0, [R0+URZ], R3 ;  /* 0x00000003000085a7 */ /* 0x000ee400080010ff */
[----:B---3--:R-:W-:Y:S05]  /*9f50*/  @!P0 BRA `(.L_x_195) ;  /* 0xfffffffc00f08947 */ /* 0x008fea000383ffff */
[----:B------:R-:W-:Y:S05]  /*9f60*/  BRA `(.L_x_196) ;  /* 0xffffff90007c7947 */ /* 0x000fea000383ffff */
.L_x_56:
[----:B------:R-:W-:-:S07]  /*9f70*/  MOV R0, UR5 ;  /* 0x0000000500007c02 */ /* 0x000fce0008000f00 */
.L_x_197:
[----:B-1----:R1:W3:Y:S02]  /*9f80*/  SYNCS.PHASECHK.TRANS64.TRYWAIT P0, [R0+URZ], R3 ;  /* 0x00000003000075a7 */ /* 0x0022e400080011ff */
[----:B---3--:R-:W-:Y:S05]  /*9f90*/  @!P0 NANOSLEEP.SYNCS 0x989680 ;  /* 0x009896800000895d */ /* 0x008fea0003900000 */
[----:B------:R-:W3:Y:S02]  /*9fa0*/  @!P0 SYNCS.PHASECHK.TRANS64 P0, [R0+URZ], R3 ;  /* 0x00000003000085a7 */ /* 0x000ee400080010ff */
[----:B---3--:R-:W-:Y:S05]  /*9fb0*/  @!P0 BRA `(.L_x_197) ;  /* 0xfffffffc00f08947 */ /* 0x008fea000383ffff */
[----:B------:R-:W-:Y:S05]  /*9fc0*/  BRA `(.L_x_198) ;  /* 0xffffff9000887947 */ /* 0x000fea000383ffff */
.L_x_57:
[----:B------:R-:W-:-:S07]  /*9fd0*/  MOV R0, UR5 ;  /* 0x0000000500007c02 */ /* 0x000fce0008000f00 */
.L_x_199:
[----:B-1----:R1:W3:Y:S02]  /*9fe0*/  SYNCS.PHASECHK.TRANS64.TRYWAIT P0, [R0+URZ], R3 ;  /* 0x00000003000075a7 */ /* 0x0022e400080011ff */
[----:B---3--:R-:W-:Y:S05]  /*9ff0*/  @!P0 NANOSLEEP.SYNCS 0x989680 ;  /* 0x009896800000895d */ /* 0x008fea0003900000 */
[----:B------:R-:W3:Y:S02]  /*a000*/  @!P0 SYNCS.PHASECHK.TRANS64 P0, [R0+URZ], R3 ;  /* 0x00000003000085a7 */ /* 0x000ee400080010ff */
[----:B---3--:R-:W-:Y:S05]  /*a010*/  @!P0 BRA `(.L_x_199) ;  /* 0xfffffffc00f08947 */ /* 0x008fea000383ffff */
[----:B------:R-:W-:Y:S05]  /*a020*/  BRA `(.L_x_200) ;  /* 0xffffff9000947947 */ /* 0x000fea000383ffff */
.L_x_58:
[----:B------:R-:W-:-:S07]  /*a030*/  MOV R0, UR5 ;  /* 0x0000000500007c02 */ /* 0x000fce0008000f00 */
.L_x_201:
[----:B-1----:R1:W3:Y:S02]  /*a040*/  SYNCS.PHASECHK.TRANS64.TRYWAIT P0, [R0+URZ], R3 ;  /* 0x00000003000075a7 */ /* 0x0022e400080011ff */
[----:B---3--:R-:W-:Y:S05]  /*a050*/  @!P0 NANOSLEEP.SYNCS 0x989680 ;  /* 0x009896800000895d */ /* 0x008fea0003900000 */
[----:B------:R-:W3:Y:S02]  /*a060*/  @!P0 SYNCS.PHASECHK.TRANS64 P0, [R0+URZ], R3 ;  /* 0x00000003000085a7 */ /* 0x000ee400080010ff */
[----:B---3--:R-:W-:Y:S05]  /*a070*/  @!P0 BRA `(.L_x_201) ;  /* 0xfffffffc00f08947 */ /* 0x008fea000383ffff */
[----:B------:R-:W-:Y:S05]  /*a080*/  BRA `(.L_x_202) ;  /* 0xffffff9000a07947 */ /* 0x000fea000383ffff */
.L_x_59:
[----:B------:R-:W-:-:S07]  /*a090*/  MOV R0, UR5 ;  /* 0x0000000500007c02 */ /* 0x000fce0008000f00 */
.L_x_203:
[----:B-1----:R1:W3:Y:S02]  /*a0a0*/  SYNCS.PHASECHK.TRANS64.TRYWAIT P0, [R0+URZ], R3 ;  /* 0x00000003000075a7 */ /* 0x0022e400080011ff */
[----:B---3--:R-:W-:Y:S05]  /*a0b0*/  @!P0 NANOSLEEP.SYNCS 0x989680 ;  /* 0x009896800000895d */ /* 0x008fea0003900000 */
[----:B------:R-:W3:Y:S02]  /*a0c0*/  @!P0 SYNCS.PHASECHK.TRANS64 P0, [R0+URZ], R3 ;  /* 0x00000003000085a7 */ /* 0x000ee400080010ff */
[----:B---3--:R-:W-:Y:S05]  /*a0d0*/  @!P0 BRA `(.L_x_203) ;  /* 0xfffffffc00f08947 */ /* 0x008fea000383ffff */
[----:B------:R-:W-:Y:S05]  /*a0e0*/  BRA `(.L_x_204) ;  /* 0xffffff9000ac7947 */ /* 0x000fea000383ffff */
.L_x_60:
[----:B------:R-:W-:-:S07]  /*a0f0*/  MOV R0, UR5 ;  /* 0x0000000500007c02 */ /* 0x000fce0008000f00 */
.L_x_205:
[----:B-1----:R1:W3:Y:S02]  /*a100*/  SYNCS.PHASECHK.TRANS64.TRYWAIT P0, [R0+URZ], R3 ;  /* 0x00000003000075a7 */ /* 0x0022e400080011ff */
[----:B---3--:R-:W-:Y:S05]  /*a110*/  @!P0 NANOSLEEP.SYNCS 0x989680 ;  /* 0x009896800000895d */ /* 0x008fea0003900000 */
[----:B------:R-:W3:Y:S02]  /*a120*/  @!P0 SYNCS.PHASECHK.TRANS64 P0, [R0+URZ], R3 ;  /* 0x00000003000085a7 */ /* 0x000ee400080010ff */
[----:B---3--:R-:W-:Y:S05]  /*a130*/  @!P0 BRA `(.L_x_205) ;  /* 0xfffffffc00f08947 */ /* 0x008fea000383ffff */
[----:B------:R-:W-:Y:S05]  /*a140*/  BRA `(.L_x_206) ;  /* 0xffffff9000b87947 */ /* 0x000fea000383ffff */
.L_x_61:
[----:B------:R-:W-:-:S07]  /*a150*/  MOV R0, UR5 ;  /* 0x0000000500007c02 */ /* 0x000fce0008000f00 */
.L_x_207:
[----:B-1----:R1:W3:Y:S02]  /*a160*/  SYNCS.PHASECHK.TRANS64.TRYWAIT P0, [R0+URZ], R3 ;  /* 0x00000003000075a7 */ /* 0x0022e400080011ff */
[----:B---3--:R-:W-:Y:S05]  /*a170*/  @!P0 NANOSLEEP.SYNCS 0x989680 ;  /* 0x009896800000895d */ /* 0x008fea0003900000 */
[----:B------:R-:W3:Y:S02]  /*a180*/  @!P0 SYNCS.PHASECHK.TRANS64 P0, [R0+URZ], R3 ;  /* 0x00000003000085a7 */ /* 0x000ee400080010ff */
[----:B---3--:R-:W-:Y:S05]  /*a190*/  @!P0 BRA `(.L_x_207) ;  /* 0xfffffffc00f08947 */ /* 0x008fea000383ffff */
[----:B------:R-:W-:Y:S05]  /*a1a0*/  BRA `(.L_x_208) ;  /* 0xffffff9000c47947 */ /* 0x000fea000383ffff */
.L_x_62:
[----:B------:R-:W-:-:S07]  /*a1b0*/  MOV R0, UR5 ;  /* 0x0000000500007c02 */ /* 0x000fce0008000f00 */
.L_x_209:
[----:B-1----:R1:W3:Y:S02]  /*a1c0*/  SYNCS.PHASECHK.TRANS64.TRYWAIT P0, [R0+URZ], R3 ;  /* 0x00000003000075a7 */ /* 0x0022e400080011ff */
[----:B---3--:R-:W-:Y:S05]  /*a1d0*/  @!P0 NANOSLEEP.SYNCS 0x989680 ;  /* 0x009896800000895d */ /* 0x008fea0003900000 */
[----:B------:R-:W3:Y:S02]  /*a1e0*/  @!P0 SYNCS.PHASECHK.TRANS64 P0, [R0+URZ], R3 ;  /* 0x00000003000085a7 */ /* 0x000ee400080010ff */
[----:B---3--:R-:W-:Y:S05]  /*a1f0*/  @!P0 BRA `(.L_x_209) ;  /* 0xfffffffc00f08947 */ /* 0x008fea000383ffff */
[----:B------:R-:W-:Y:S05]  /*a200*/  BRA `(.L_x_210) ;  /* 0xffffff9000d07947 */ /* 0x000fea000383ffff */
.L_x_63:
[----:B------:R-:W-:-:S07]  /*a210*/  MOV R0, UR5 ;  /* 0x0000000500007c02 */ /* 0x000fce0008000f00 */
.L_x_211:
[----:B-1----:R1:W3:Y:S02]  /*a220*/  SYNCS.PHASECHK.TRANS64.TRYWAIT P0, [R0+URZ], R3 ;  /* 0x00000003000075a7 */ /* 0x0022e400080011ff */
[----:B---3--:R-:W-:Y:S05]  /*a230*/  @!P0 NANOSLEEP.SYNCS 0x989680 ;  /* 0x009896800000895d */ /* 0x008fea0003900000 */
[----:B------:R-:W3:Y:S02]  /*a240*/  @!P0 SYNCS.PHASECHK.TRANS64 P0, [R0+URZ], R3 ;  /* 0x00000003000085a7 */ /* 0x000ee400080010ff */
[----:B---3--:R-:W-:Y:S05]  /*a250*/  @!P0 BRA `(.L_x_211) ;  /* 0xfffffffc00f08947 */ /* 0x008fea000383ffff */
[----:B------:R-:W-:Y:S05]  /*a260*/  BRA `(.L_x_212) ;  /* 0xffffff9000dc7947 */ /* 0x000fea000383ffff */
.L_x_64:
[----:B------:R-:W-:-:S07]  /*a270*/  MOV R0, UR5 ;  /* 0x0000000500007c02 */ /* 0x000fce0008000f00 */
.L_x_213:
[----:B-1----:R1:W3:Y:S02]  /*a280*/  SYNCS.PHASECHK.TRANS64.TRYWAIT P0, [R0+URZ], R3 ;  /* 0x00000003000075a7 */ /* 0x0022e400080011ff */
[----:B---3--:R-:W-:Y:S05]  /*a290*/  @!P0 NANOSLEEP.SYNCS 0x989680 ;  /* 0x009896800000895d */ /* 0x008fea0003900000 */
[----:B------:R-:W3:Y:S02]  /*a2a0*/  @!P0 SYNCS.PHASECHK.TRANS64 P0, [R0+URZ], R3 ;  /* 0x00000003000085a7 */ /* 0x000ee400080010ff */
[----:B---3--:R-:W-:Y:S05]  /*a2b0*/  @!P0 BRA `(.L_x_213) ;  /* 0xfffffffc00f08947 */ /* 0x008fea000383ffff */
[----:B------:R-:W-:Y:S05]  /*a2c0*/  BRA `(.L_x_214) ;  /* 0xffffff9000e87947 */ /* 0x000fea000383ffff */
.L_x_65:
[----:B------:R-:W-:-:S07]  /*a2d0*/  MOV R0, UR5 ;  /* 0x0000000500007c02 */ /* 0x000fce0008000f00 */
.L_x_215:
[----:B-1----:R1:W3:Y:S02]  /*a2e0*/  SYNCS.PHASECHK.TRANS64.TRYWAIT P0, [R0+URZ], R3 ;  /* 0x00000003000075a7 */ /* 0x0022e400080011ff */
[----:B---3--:R-:W-:Y:S05]  /*a2f0*/  @!P0 NANOSLEEP.SYNCS 0x989680 ;  /* 0x009896800000895d */ /* 0x008fea0003900000 */
[----:B------:R-:W3:Y:S02]  /*a300*/  @!P0 SYNCS.PHASECHK.TRANS64 P0, [R0+URZ], R3 ;  /* 0x00000003000085a7 */ /* 0x000ee400080010ff */
[----:B---3--:R-:W-:Y:S05]  /*a310*/  @!P0 BRA `(.L_x_215) ;  /* 0xfffffffc00f08947 */ /* 0x008fea000383ffff */
[----:B------:R-:W-:Y:S05]  /*a320*/  BRA `(.L_x_216) ;  /* 0xffffff9000f47947 */ /* 0x000fea000383ffff */
.L_x_66:
[----:B------:R-:W-:-:S07]  /*a330*/  MOV R0, UR5 ;  /* 0x0000000500007c02 */ /* 0x000fce0008000f00 */
.L_x_217:
[----:B-1----:R1:W3:Y:S02]  /*a340*/  SYNCS.PHASECHK.TRANS64.TRYWAIT P0, [R0+URZ], R3 ;  /* 0x00000003000075a7 */ /* 0x0022e400080011ff */
[----:B---3--:R-:W-:Y:S05]  /*a350*/  @!P0 NANOSLEEP.SYNCS 0x989680 ;  /* 0x009896800000895d */ /* 0x008fea0003900000 */
[----:B------:R-:W3:Y:S02]  /*a360*/  @!P0 SYNCS.PHASECHK.TRANS64 P0, [R0+URZ], R3 ;  /* 0x00000003000085a7 */ /* 0x000ee400080010ff */
[----:B---3--:R-:W-:Y:S05]  /*a370*/  @!P0 BRA `(.L_x_217) ;  /* 0xfffffffc00f08947 */ /* 0x008fea000383ffff */
[----:B------:R-:W-:Y:S05]  /*a380*/  BRA `(.L_x_218) ;  /* 0xffffff9400007947 */ /* 0x000fea000383ffff */
.L_x_67:
[----:B------:R-:W-:-:S07]  /*a390*/  MOV R0, UR5 ;  /* 0x0000000500007c02 */ /* 0x000fce0008000f00 */
.L_x_219:
[----:B-1----:R1:W3:Y:S02]  /*a3a0*/  SYNCS.PHASECHK.TRANS64.TRYWAIT P0, [R0+URZ], R3 ;  /* 0x00000003000075a7 */ /* 0x0022e400080011ff */
[----:B---3--:R-:W-:Y:S05]  /*a3b0*/  @!P0 NANOSLEEP.SYNCS 0x989680 ;  /* 0x009896800000895d */ /* 0x008fea0003900000 */
[----:B------:R-:W3:Y:S02]  /*a3c0*/  @!P0 SYNCS.PHASECHK.TRANS64 P0, [R0+URZ], R3 ;  /* 0x00000003000085a7 */ /* 0x000ee400080010ff */
[----:B---3--:R-:W-:Y:S05]  /*a3d0*/  @!P0 BRA `(.L_x_219) ;  /* 0xfffffffc00f08947 */ /* 0x008fea000383ffff */
[----:B------:R-:W-:Y:S05]  /*a3e0*/  BRA `(.L_x_220) ;  /* 0xffffff94000c7947 */ /* 0x000fea000383ffff */
.L_x_68:
[----:B------:R-:W-:-:S07]  /*a3f0*/  MOV R0, UR5 ;  /* 0x0000000500007c02 */ /* 0x000fce0008000f00 */
.L_x_221:
[----:B-1----:R1:W3:Y:S02]  /*a400*/  SYNCS.PHASECHK.TRANS64.TRYWAIT P0, [R0+URZ], R3 ;  /* 0x00000003000075a7 */ /* 0x0022e400080011ff */
[----:B---3--:R-:W-:Y:S05]  /*a410*/  @!P0 NANOSLEEP.SYNCS 0x989680 ;  /* 0x009896800000895d */ /* 0x008fea0003900000 */
[----:B------:R-:W3:Y:S02]  /*a420*/  @!P0 SYNCS.PHASECHK.TRANS64 P0, [R0+URZ], R3 ;  /* 0x00000003000085a7 */ /* 0x000ee400080010ff */
[----:B---3--:R-:W-:Y:S05]  /*a430*/  @!P0 BRA `(.L_x_221) ;  /* 0xfffffffc00f08947 */ /* 0x008fea000383ffff */
[----:B------:R-:W-:Y:S05]  /*a440*/  BRA `(.L_x_222) ;  /* 0xffffff9400187947 */ /* 0x000fea000383ffff */
.L_x_69:
[----:B------:R-:W-:-:S07]  /*a450*/  MOV R0, UR5 ;  /* 0x0000000500007c02 */ /* 0x000fce0008000f00 */
.L_x_223:
[----:B-1----:R1:W3:Y:S02]  /*a460*/  SYNCS.PHASECHK.TRANS64.TRYWAIT P0, [R0+URZ], R3 ;  /* 0x00000003000075a7 */ /* 0x0022e400080011ff */
[----:B---3--:R-:W-:Y:S05]  /*a470*/  @!P0 NANOSLEEP.SYNCS 0x989680 ;  /* 0x009896800000895d */ /* 0x008fea0003900000 */
[----:B------:R-:W3:Y:S02]  /*a480*/  @!P0 SYNCS.PHASECHK.TRANS64 P0, [R0+URZ], R3 ;  /* 0x00000003000085a7 */ /* 0x000ee400080010ff */
[----:B---3--:R-:W-:Y:S05]  /*a490*/  @!P0 BRA `(.L_x_223) ;  /* 0xfffffffc00f08947 */ /* 0x008fea000383ffff */
[----:B------:R-:W-:Y:S05]  /*a4a0*/  BRA `(.L_x_224) ;  /* 0xffffff9400247947 */ /* 0x000fea000383ffff */
.L_x_70:
[----:B------:R-:W-:-:S07]  /*a4b0*/  MOV R0, UR5 ;  /* 0x0000000500007c02 */ /* 0x000fce0008000f00 */
.L_x_225:
[----:B-1----:R1:W3:Y:S02]  /*a4c0*/  SYNCS.PHASECHK.TRANS64.TRYWAIT P0, [R0+URZ], R3 ;  /* 0x00000003000075a7 */ /* 0x0022e400080011ff */
[----:B---3--:R-:W-:Y:S05]  /*a4d0*/  @!P0 NANOSLEEP.SYNCS 0x989680 ;  /* 0x009896800000895d */ /* 0x008fea0003900000 */
[----:B------:R-:W3:Y:S02]  /*a4e0*/  @!P0 SYNCS.PHASECHK.TRANS64 P0, [R0+URZ], R3 ;  /* 0x00000003000085a7 */ /* 0x000ee400080010ff */
[----:B---3--:R-:W-:Y:S05]  /*a4f0*/  @!P0 BRA `(.L_x_225) ;  /* 0xfffffffc00f08947 */ /* 0x008fea000383ffff */
[----:B------:R-:W-:Y:S05]  /*a500*/  BRA `(.L_x_226) ;  /* 0xffffff9400307947 */ /* 0x000fea000383ffff */
.L_x_71:
[----:B------:R-:W-:-:S07]  /*a510*/  MOV R0, UR5 ;  /* 0x0000000500007c02 */ /* 0x000fce0008000f00 */
.L_x_227:
[----:B-1----:R1:W3:Y:S02]  /*a520*/  SYNCS.PHASECHK.TRANS64.TRYWAIT P0, [R0+URZ], R3 ;  /* 0x00000003000075a7 */ /* 0x0022e400080011ff */
[----:B---3--:R-:W-:Y:S05]  /*a530*/  @!P0 NANOSLEEP.SYNCS 0x989680 ;  /* 0x009896800000895d */ /* 0x008fea0003900000 */
[----:B------:R-:W3:Y:S02]  /*a540*/  @!P0 SYNCS.PHASECHK.TRANS64 P0, [R0+URZ], R3 ;  /* 0x00000003000085a7 */ /* 0x000ee400080010ff */
[----:B---3--:R-:W-:Y:S05]  /*a550*/  @!P0 BRA `(.L_x_227) ;  /* 0xfffffffc00f08947 */ /* 0x008fea000383ffff */
[----:B------:R-:W-:Y:S05]  /*a560*/  BRA `(.L_x_228) ;  /* 0xffffff94003c7947 */ /* 0x000fea000383ffff */
.L_x_72:
[----:B------:R-:W-:-:S07]  /*a570*/  MOV R0, UR5 ;  /* 0x0000000500007c02 */ /* 0x000fce0008000f00 */
.L_x_229:
[----:B-1----:R1:W3:Y:S02]  /*a580*/  SYNCS.PHASECHK.TRANS64.TRYWAIT P0, [R0+URZ], R3 ;  /* 0x00000003000075a7 */ /* 0x0022e400080011ff */
[----:B---3--:R-:W-:Y:S05]  /*a590*/  @!P0 NANOSLEEP.SYNCS 0x989680 ;  /* 0x009896800000895d */ /* 0x008fea0003900000 */
[----:B------:R-:W3:Y:S02]  /*a5a0*/  @!P0 SYNCS.PHASECHK.TRANS64 P0, [R0+URZ], R3 ;  /* 0x00000003000085a7 */ /* 0x000ee400080010ff */
[----:B---3--:R-:W-:Y:S05]  /*a5b0*/  @!P0 BRA `(.L_x_229) ;  /* 0xfffffffc00f08947 */ /* 0x008fea000383ffff */
[----:B------:R-:W-:Y:S05]  /*a5c0*/  BRA `(.L_x_230) ;  /* 0xffffff9400487947 */ /* 0x000fea000383ffff */
.L_x_73:
[----:B------:R-:W-:-:S07]  /*a5d0*/  MOV R0, UR5 ;  /* 0x0000000500007c02 */ /* 0x000fce0008000f00 */
.L_x_231:
[----:B-1----:R1:W3:Y:S02]  /*a5e0*/  SYNCS.PHASECHK.TRANS64.TRYWAIT P0, [R0+URZ], R3 ;  /* 0x00000003000075a7 */ /* 0x0022e400080011ff */
[----:B---3--:R-:W-:Y:S05]  /*a5f0*/  @!P0 NANOSLEEP.SYNCS 0x989680 ;  /* 0x009896800000895d */ /* 0x008fea0003900000 */
[----:B------:R-:W3:Y:S02]  /*a600*/  @!P0 SYNCS.PHASECHK.TRANS64 P0, [R0+URZ], R3 ;  /* 0x00000003000085a7 */ /* 0x000ee400080010ff */
[----:B---3--:R-:W-:Y:S05]  /*a610*/  @!P0 BRA `(.L_x_231) ;  /* 0xfffffffc00f08947 */ /* 0x008fea000383ffff */
[----:B------:R-:W-:Y:S05]  /*a620*/  BRA `(.L_x_232) ;  /* 0xffffff9400547947 */ /* 0x000fea000383ffff */
.L_x_74:
[----:B------:R-:W-:-:S07]  /*a630*/  MOV R0, UR5 ;  /* 0x0000000500007c02 */ /* 0x000fce0008000f00 */
.L_x_233:
[----:B-1----:R1:W3:Y:S02]  /*a640*/  SYNCS.PHASECHK.TRANS64.TRYWAIT P0, [R0+URZ], R3 ;  /* 0x00000003000075a7 */ /* 0x0022e400080011ff */
[----:B---3--:R-:W-:Y:S05]  /*a650*/  @!P0 NANOSLEEP.SYNCS 0x989680 ;  /* 0x009896800000895d */ /* 0x008fea0003900000 */
[----:B------:R-:W3:Y:S02]  /*a660*/  @!P0 SYNCS.PHASECHK.TRANS64 P0, [R0+URZ], R3 ;  /* 0x00000003000085a7 */ /* 0x000ee400080010ff */
[----:B---3--:R-:W-:Y:S05]  /*a670*/  @!P0 BRA `(.L_x_233) ;  /* 0xfffffffc00f08947 */ /* 0x008fea000383ffff */
[----:B------:R-:W-:Y:S05]  /*a680*/  BRA `(.L_x_234) ;  /* 0xffffff9400607947 */ /* 0x000fea000383ffff */
.L_x_75:
[----:B------:R-:W-:-:S07]  /*a690*/  MOV R0, UR5 ;  /* 0x0000000500007c02 */ /* 0x000fce0008000f00 */
.L_x_235:
[----:B-1----:R1:W3:Y:S02]  /*a6a0*/  SYNCS.PHASECHK.TRANS64.TRYWAIT P0, [R0+URZ], R3 ;  /* 0x00000003000075a7 */ /* 0x0022e400080011ff */
[----:B---3--:R-:W-:Y:S05]  /*a6b0*/  @!P0 NANOSLEEP.SYNCS 0x989680 ;  /* 0x009896800000895d */ /* 0x008fea0003900000 */
[----:B------:R-:W3:Y:S02]  /*a6c0*/  @!P0 SYNCS.PHASECHK.TRANS64 P0, [R0+URZ], R3 ;  /* 0x00000003000085a7 */ /* 0x000ee400080010ff */
[----:B---3--:R-:W-:Y:S05]  /*a6d0*/  @!P0 BRA `(.L_x_235) ;  /* 0xfffffffc00f08947 */ /* 0x008fea000383ffff */
[----:B------:R-:W-:Y:S05]  /*a6e0*/  BRA `(.L_x_236) ;  /* 0xffffff94006c7947 */ /* 0x000fea000383ffff */
.L_x_76:
[----:B------:R-:W-:-:S07]  /*a6f0*/  MOV R0, UR5 ;  /* 0x0000000500007c02 */ /* 0x000fce0008000f00 */
.L_x_237:
[----:B-1----:R1:W3:Y:S02]  /*a700*/  SYNCS.PHASECHK.TRANS64.TRYWAIT P0, [R0+URZ], R3 ;  /* 0x00000003000075a7 */ /* 0x0022e400080011ff */
[----:B---3--:R-:W-:Y:S05]  /*a710*/  @!P0 NANOSLEEP.SYNCS 0x989680 ;  /* 0x009896800000895d */ /* 0x008fea0003900000 */
[----:B------:R-:W3:Y:S02]  /*a720*/  @!P0 SYNCS.PHASECHK.TRANS64 P0, [R0+URZ], R3 ;  /* 0x00000003000085a7 */ /* 0x000ee400080010ff */
[----:B---3--:R-:W-:Y:S05]  /*a730*/  @!P0 BRA `(.L_x_237) ;  /* 0xfffffffc00f08947 */ /* 0x008fea000383ffff */
[----:B------:R-:W-:Y:S05]  /*a740*/  BRA `(.L_x_238) ;  /* 0xffffff9400787947 */ /* 0x000fea000383ffff */
.L_x_79:
[----:B--2---:R2:W3:Y:S02]  /*a750*/  SYNCS.PHASECHK.TRANS64.TRYWAIT P0, [R2+URZ+0x2d0], R4 ;  /* 0x0002d004020075a7 */ /* 0x0044e400080011ff */
[----:B---3--:R-:W-:Y:S05]  /*a760*/  @!P0 NANOSLEEP.SYNCS 0x989680 ;  /* 0x009896800000895d */ /* 0x008fea0003900000 */
[----:B------:R-:W3:Y:S02]  /*a770*/  @!P0 SYNCS.PHASECHK.TRANS64 P0, [R2+URZ+0x2d0], R4 ;  /* 0x0002d004020085a7 */ /* 0x000ee400080010ff */
[----:B---3--:R-:W-:Y:S05]  /*a780*/  @!P0 BRA `(.L_x_79) ;  /* 0xfffffffc00f08947 */ /* 0x008fea000383ffff */
[----:B------:R-:W-:Y:S05]  /*a790*/  BRA `(.L_x_239) ;  /* 0xffffff9400dc7947 */ /* 0x000fea000383ffff */
.L_x_80:
[----:B------:R-:W-:-:S07]  /*a7a0*/  MOV R2, UR4 ;  /* 0x0000000400027c02 */ /* 0x000fce0008000f00 */
.L_x_240:
[----:B--2---:R2:W3:Y:S02]  /*a7b0*/  SYNCS.PHASECHK.TRANS64.TRYWAIT P0, [R2+URZ+0x280], R5 ;  /* 0x00028005020075a7 */ /* 0x0044e400080011ff */
[----:B---3--:R-:W-:Y:S05]  /*a7c0*/  @!P0 NANOSLEEP.SYNCS 0x989680 ;  /* 0x009896800000895d */ /* 0x008fea0003900000 */
[----:B------:R-:W3:Y:S02]  /*a7d0*/  @!P0 SYNCS.PHASECHK.TRANS64 P0, [R2+URZ+0x280], R5 ;  /* 0x00028005020085a7 */ /* 0x000ee400080010ff */
[----:B---3--:R-:W-:Y:S05]  /*a7e0*/  @!P0 BRA `(.L_x_240) ;  /* 0xfffffffc00f08947 */ /* 0x008fea000383ffff */
[----:B------:R-:W-:Y:S05]  /*a7f0*/  BRA `(.L_x_241) ;  /* 0xffffff9400ec7947 */ /* 0x000fea000383ffff */
.L_x_81:
[----:B--2---:R2:W3:Y:S02]  /*a800*/  SYNCS.PHASECHK.TRANS64.TRYWAIT P1, [R2+URZ+0x270], R4 ;  /* 0x00027004020075a7 */ /* 0x0044e400080211ff */
[----:B---3--:R-:W-:Y:S05]  /*a810*/  @!P1 NANOSLEEP.SYNCS 0x989680 ;  /* 0x009896800000995d */ /* 0x008fea0003900000 */
[----:B------:R-:W3:Y:S02]  /*a820*/  @!P1 SYNCS.PHASECHK.TRANS64 P1, [R2+URZ+0x270], R4 ;  /* 0x00027004020095a7 */ /* 0x000ee400080210ff */
[----:B---3--:R-:W-:Y:S05]  /*a830*/  @!P1 BRA `(.L_x_81) ;  /* 0xfffffffc00f09947 */ /* 0x008fea000383ffff */
[----:B------:R-:W-:Y:S05]  /*a840*/  BRA `(.L_x_242) ;  /* 0xffffff98001c7947 */ /* 0x000fea000383ffff */
.L_x_84:
[----:B------:R-:W-:-:S07]  /*a850*/  MOV R0, UR4 ;  /* 0x0000000400007c02 */ /* 0x000fce0008000f00 */
.L_x_243:
[----:B--2---:R2:W3:Y:S02]  /*a860*/  SYNCS.PHASECHK.TRANS64.TRYWAIT P0, [R0+URZ+0x280], R2 ;  /* 0x00028002000075a7 */ /* 0x0044e400080011ff */
[----:B---3--:R-:W-:Y:S05]  /*a870*/  @!P0 NANOSLEEP.SYNCS 0x989680 ;  /* 0x009896800000895d */ /* 0x008fea0003900000 */
[----:B------:R-:W3:Y:S02]  /*a880*/  @!P0 SYNCS.PHASECHK.TRANS64 P0, [R0+URZ+0x280], R2 ;  /* 0x00028002000085a7 */ /* 0x000ee400080010ff */
[----:B---3--:R-:W-:Y:S05]  /*a890*/  @!P0 BRA `(.L_x_243) ;  /* 0xfffffffc00f08947 */ /* 0x008fea000383ffff */
[----:B------:R-:W-:Y:S05]  /*a8a0*/  BRA `(.L_x_83) ;  /* 0xffffff9800707947 */ /* 0x000fea000383ffff */
.L_x_91:
[----:B-1----:R1:W2:Y:S02]  /*a8b0*/  SYNCS.PHASECHK.TRANS64.TRYWAIT P1, [R0+URZ+0x270], R2 ;  /* 0x00027002000075a7 */ /* 0x0022a400080211ff */
[----:B--2---:R-:W-:Y:S05]  /*a8c0*/  @!P1 NANOSLEEP.SYNCS 0x989680 ;  /* 0x009896800000995d */ /* 0x004fea0003900000 */
[----:B------:R-:W2:Y:S02]  /*a8d0*/  @!P1 SYNCS.PHASECHK.TRANS64 P1, [R0+URZ+0x270], R2 ;  /* 0x00027002000095a7 */ /* 0x000ea400080210ff */
[----:B--2---:R-:W-:Y:S05]  /*a8e0*/  @!P1 BRA `(.L_x_91) ;  /* 0xfffffffc00f09947 */ /* 0x004fea000383ffff */
[----:B------:R-:W-:Y:S05]  /*a8f0*/  BRA `(.L_x_244) ;  /* 0xffffff9c00d07947 */ /* 0x000fea000383ffff */
.L_x_92:
[----:B------:R-:W-:-:S07]  /*a900*/  MOV R2, UR19 ;  /* 0x0000001300027c02 */ /* 0x000fce0008000f00 */
.L_x_245:
[----:B-1----:R1:W2:Y:S02]  /*a910*/  SYNCS.PHASECHK.TRANS64.TRYWAIT P0, [R2+URZ+0x2b0], R0 ;  /* 0x0002b000020075a7 */ /* 0x0022a400080011ff */
[----:B--2---:R-:W-:Y:S05]  /*a920*/  @!P0 NANOSLEEP.SYNCS 0x989680 ;  /* 0x009896800000895d */ /* 0x004fea0003900000 */
[----:B------:R-:W2:Y:S02]  /*a930*/  @!P0 SYNCS.PHASECHK.TRANS64 P0, [R2+URZ+0x2b0], R0 ;  /* 0x0002b000020085a7 */ /* 0x000ea400080010ff */
[----:B--2---:R-:W-:Y:S05]  /*a940*/  @!P0 BRA `(.L_x_245) ;  /* 0xfffffffc00f08947 */ /* 0x004fea000383ffff */
[----:B------:R-:W-:Y:S05]  /*a950*/  BRA `(.L_x_246) ;  /* 0xffffffa000047947 */ /* 0x000fea000383ffff */
.L_x_95:
[----:B------:R-:W-:Y:S07]  /*a960*/  MOV R0, UR6 ;  /* 0x0000000600007c02 */ /* 0x000fee0008000f00 */
.L_x_247:
[----:B-1----:R1:W2:Y:S02]  /*a970*/  SYNCS.PHASECHK.TRANS64.TRYWAIT P0, [R0+URZ], R2 ;  /* 0x00000002000075a7 */ /* 0x0022a400080011ff */
[----:B--2---:R-:W-:Y:S05]  /*a980*/  @!P0 NANOSLEEP.SYNCS 0x989680 ;  /* 0x009896800000895d */ /* 0x004fea0003900000 */
[----:B------:R-:W2:Y:S02]  /*a990*/  @!P0 SYNCS.PHASECHK.TRANS64 P0, [R0+URZ], R2 ;  /* 0x00000002000085a7 */ /* 0x000ea400080010ff */
[----:B--2---:R-:W-:Y:S05]  /*a9a0*/  @!P0 BRA `(.L_x_247) ;  /* 0xfffffffc00f08947 */ /* 0x004fea000383ffff */
[----:B------:R-:W-:Y:S05]  /*a9b0*/  BRA `(.L_x_94) ;  /* 0xffffffa0003c7947 */ /* 0x000fea000383ffff */
.L_x_98:
[----:B------:R-:W-:-:S07]  /*a9c0*/  MOV R0, UR4 ;  /* 0x0000000400007c02 */ /* 0x000fce0008000f00 */
.L_x_248:
[----:B--2---:R2:W4:Y:S02]  /*a9d0*/  SYNCS.PHASECHK.TRANS64.TRYWAIT P0, [R0+URZ], R2 ;  /* 0x00000002000075a7 */ /* 0x00452400080011ff */
[----:B----4-:R-:W-:Y:S05]  /*a9e0*/  @!P0 NANOSLEEP.SYNCS 0x989680 ;  /* 0x009896800000895d */ /* 0x010fea0003900000 */
[----:B------:R-:W4:Y:S02]  /*a9f0*/  @!P0 SYNCS.PHASECHK.TRANS64 P0, [R0+URZ], R2 ;  /* 0x00000002000085a7 */ /* 0x000f2400080010ff */
[----:B----4-:R-:W-:Y:S05]  /*aa00*/  @!P0 BRA `(.L_x_248) ;  /* 0xfffffffc00f08947 */ /* 0x010fea000383ffff */
[----:B------:R-:W-:Y:S05]  /*aa10*/  BRA `(.L_x_249) ;  /* 0xffffffa000dc7947 */ /* 0x000fea000383ffff */
.L_x_99:
[----:B------:R-:W-:-:S07]  /*aa20*/  MOV R0, UR5 ;  /* 0x0000000500007c02 */ /* 0x000fce0008000f00 */
.L_x_250:
[----:B-1----:R1:W2:Y:S02]  /*aa30*/  SYNCS.PHASECHK.TRANS64.TRYWAIT P0, [R0+URZ], R3 ;  /* 0x00000003000075a7 */ /* 0x0022a400080011ff */
[----:B--2---:R-:W-:Y:S05]  /*aa40*/  @!P0 NANOSLEEP.SYNCS 0x989680 ;  /* 0x009896800000895d */ /* 0x004fea0003900000 */
[----:B------:R-:W2:Y:S02]  /*aa50*/  @!P0 SYNCS.PHASECHK.TRANS64 P0, [R0+URZ], R3 ;  /* 0x00000003000085a7 */ /* 0x000ea400080010ff */
[----:B--2---:R-:W-:Y:S05]  /*aa60*/  @!P0 BRA `(.L_x_250) ;  /* 0xfffffffc00f08947 */ /* 0x004fea000383ffff */
[----:B------:R-:W-:Y:S05]  /*aa70*/  BRA `(.L_x_251) ;  /* 0xffffffa000e87947 */ /* 0x000fea000383ffff */
.L_x_100:
[----:B------:R-:W-:-:S07]  /*aa80*/  MOV R0, UR5 ;  /* 0x0000000500007c02 */ /* 0x000fce0008000f00 */
.L_x_252:
[----:B-1----:R1:W2:Y:S02]  /*aa90*/  SYNCS.PHASECHK.TRANS64.TRYWAIT P0, [R0+URZ], R3 ;  /* 0x00000003000075a7 */ /* 0x0022a400080011ff */
[----:B--2---:R-:W-:Y:S05]  /*aaa0*/  @!P0 NANOSLEEP.SYNCS 0x989680 ;  /* 0x009896800000895d */ /* 0x004fea0003900000 */
[----:B------:R-:W2:Y:S02]  /*aab0*/  @!P0 SYNCS.PHASECHK.TRANS64 P0, [R0+URZ], R3 ;  /* 0x00000003000085a7 */ /* 0x000ea400080010ff */
[----:B--2---:R-:W-:Y:S05]  /*aac0*/  @!P0 BRA `(.L_x_252) ;  /* 0xfffffffc00f08947 */ /* 0x004fea000383ffff */
[----:B------:R-:W-:Y:S05]  /*aad0*/  BRA `(.L_x_253) ;  /* 0xffffffa000f47947 */ /* 0x000fea000383ffff */
.L_x_101:
[----:B-1----:R-:W-:-:S07]  /*aae0*/  MOV R0, UR4 ;  /* 0x0000000400007c02 */ /* 0x002fce0008000f00 */
.L_x_254:
[----:B-1----:R1:W2:Y:S02]  /*aaf0*/  SYNCS.PHASECHK.TRANS64.TRYWAIT P0, [R0+URZ], R2 ;  /* 0x00000002000075a7 */ /* 0x0022a400080011ff */
[----:B--2---:R-:W-:Y:S05]  /*ab00*/  @!P0 NANOSLEEP.SYNCS 0x989680 ;  /* 0x009896800000895d */ /* 0x004fea0003900000 */
[----:B------:R-:W2:Y:S02]  /*ab10*/  @!P0 SYNCS.PHASECHK.TRANS64 P0, [R0+URZ], R2 ;  /* 0x00000002000085a7 */ /* 0x000ea400080010ff */
[----:B--2---:R-:W-:Y:S05]  /*ab20*/  @!P0 BRA `(.L_x_254) ;  /* 0xfffffffc00f08947 */ /* 0x004fea000383ffff */
[----:B------:R-:W-:Y:S05]  /*ab30*/  BRA `(.L_x_255) ;  /* 0xffffffa400007947 */ /* 0x000fea000383ffff */
.L_x_106:
[----:B-1----:R1:W2:Y:S02]  /*ab40*/  SYNCS.PHASECHK.TRANS64.TRYWAIT P0, [R8+URZ+0x270], R0 ;  /* 0x00027000080075a7 */ /* 0x0022a400080011ff */
[----:B--2---:R-:W-:Y:S05]  /*ab50*/  @!P0 NANOSLEEP.SYNCS 0x989680 ;  /* 0x009896800000895d */ /* 0x004fea0003900000 */
[----:B------:R-:W2:Y:S02]  /*ab60*/  @!P0 SYNCS.PHASECHK.TRANS64 P0, [R8+URZ+0x270], R0 ;  /* 0x00027000080085a7 */ /* 0x000ea400080010ff */
[----:B--2---:R-:W-:Y:S05]  /*ab70*/  @!P0 BRA `(.L_x_106) ;  /* 0xfffffffc00f08947 */ /* 0x004fea000383ffff */
[----:B------:R-:W-:Y:S05]  /*ab80*/  BRA `(.L_x_256) ;  /* 0xffffffa800447947 */ /* 0x000fea000383ffff */
.L_x_109:
[----:B-1----:R-:W-:Y:S07]  /*ab90*/  MOV R0, UR21 ;  /* 0x0000001500007c02 */ /* 0x002fee0008000f00 */
.L_x_257:
[----:B-1----:R1:W2:Y:S02]  /*aba0*/  SYNCS.PHASECHK.TRANS64.TRYWAIT P1, [R0+URZ+0x268], R2 ;  /* 0x00026802000075a7 */ /* 0x0022a400080211ff */
[----:B--2---:R-:W-:Y:S05]  /*abb0*/  @!P1 NANOSLEEP.SYNCS 0x989680 ;  /* 0x009896800000995d */ /* 0x004fea0003900000 */
[----:B------:R-:W2:Y:S02]  /*abc0*/  @!P1 SYNCS.PHASECHK.TRANS64 P1, [R0+URZ+0x268], R2 ;  /* 0x00026802000095a7 */ /* 0x000ea400080210ff */
[----:B--2---:R-:W-:Y:S05]  /*abd0*/  @!P1 BRA `(.L_x_257) ;  /* 0xfffffffc00f09947 */ /* 0x004fea000383ffff */
[----:B------:R-:W-:Y:S05]  /*abe0*/  BRA `(.L_x_108) ;  /* 0xffffffac00c07947 */ /* 0x000fea000383ffff */
.L_x_112:
[----:B-1----:R-:W-:Y:S07]  /*abf0*/  MOV R0, UR21 ;  /* 0x0000001500007c02 */ /* 0x002fee0008000f00 */
.L_x_258:
[----:B-1----:R1:W2:Y:S02]  /*ac00*/  SYNCS.PHASECHK.TRANS64.TRYWAIT P0, [R0+URZ+0x240], R4 ;  /* 0x00024004000075a7 */ /* 0x0022a400080011ff */
[----:B--2---:R-:W-:Y:S05]  /*ac10*/  @!P0 NANOSLEEP.SYNCS 0x989680 ;  /* 0x009896800000895d */ /* 0x004fea0003900000 */
[----:B------:R-:W2:Y:S02]  /*ac20*/  @!P0 SYNCS.PHASECHK.TRANS64 P0, [R0+URZ+0x240], R4 ;  /* 0x00024004000085a7 */ /* 0x000ea400080010ff */
[----:B--2---:R-:W-:Y:S05]  /*ac30*/  @!P0 BRA `(.L_x_258) ;  /* 0xfffffffc00f08947 */ /* 0x004fea000383ffff */
[----:B------:R-:W-:Y:S05]  /*ac40*/  BRA `(.L_x_259) ;  /* 0xffffffb000187947 */ /* 0x000fea000383ffff */
.L_x_113:
[----:B------:R-:W-:Y:S07]  /*ac50*/  MOV R0, UR21 ;  /* 0x0000001500007c02 */ /* 0x000fee0008000f00 */
.L_x_260:
[----:B-1----:R1:W2:Y:S02]  /*ac60*/  SYNCS.PHASECHK.TRANS64.TRYWAIT P0, [R0+URZ+0x248], R4 ;  /* 0x00024804000075a7 */ /* 0x0022a400080011ff */
[----:B--2---:R-:W-:Y:S05]  /*ac70*/  @!P0 NANOSLEEP.SYNCS 0x989680 ;  /* 0x009896800000895d */ /* 0x004fea0003900000 */
[----:B------:R-:W2:Y:S02]  /*ac80*/  @!P0 SYNCS.PHASECHK.TRANS64 P0, [R0+URZ+0x248], R4 ;  /* 0x00024804000085a7 */ /* 0x000ea400080010ff */
[----:B--2---:R-:W-:Y:S05]  /*ac90*/  @!P0 BRA `(.L_x_260) ;  /* 0xfffffffc00f08947 */ /* 0x004fea000383ffff */
[----:B------:R-:W-:Y:S05]  /*aca0*/  BRA `(.L_x_261) ;  /* 0xffffffb000507947 */ /* 0x000fea000383ffff */
.L_x_114:
[----:B------:R-:W-:Y:S07]  /*acb0*/  MOV R0, UR21 ;  /* 0x0000001500007c02 */ /* 0x000fee0008000f00 */
.L_x_262:
[----:B-1----:R1:W2:Y:S02]  /*acc0*/  SYNCS.PHASECHK.TRANS64.TRYWAIT P0, [R0+URZ+0x250], R4 ;  /* 0x00025004000075a7 */ /* 0x0022a400080011ff */
[----:B--2---:R-:W-:Y:S05]  /*acd0*/  @!P0 NANOSLEEP.SYNCS 0x989680 ;  /* 0x009896800000895d */ /* 0x004fea0003900000 */
[----:B------:R-:W2:Y:S02]  /*ace0*/  @!P0 SYNCS.PHASECHK.TRANS64 P0, [R0+URZ+0x250], R4 ;  /* 0x00025004000085a7 */ /* 0x000ea400080010ff */
[----:B--2---:R-:W-:Y:S05]  /*acf0*/  @!P0 BRA `(.L_x_262) ;  /* 0xfffffffc00f08947 */ /* 0x004fea000383ffff */
[----:B------:R-:W-:Y:S05]  /*ad00*/  BRA `(.L_x_263) ;  /* 0xffffffb000947947 */ /* 0x000fea000383ffff */
.L_x_115:
[----:B------:R-:W-:Y:S07]  /*ad10*/  MOV R0, UR21 ;  /* 0x0000001500007c02 */ /* 0x000fee0008000f00 */
.L_x_264:
[----:B-1----:R1:W2:Y:S02]  /*ad20*/  SYNCS.PHASECHK.TRANS64.TRYWAIT P0, [R0+URZ+0x258], R4 ;  /* 0x00025804000075a7 */ /* 0x0022a400080011ff */
[----:B--2---:R-:W-:Y:S05]  /*ad30*/  @!P0 NANOSLEEP.SYNCS 0x989680 ;  /* 0x009896800000895d */ /* 0x004fea0003900000 */
[----:B------:R-:W2:Y:S02]  /*ad40*/  @!P0 SYNCS.PHASECHK.TRANS64 P0, [R0+URZ+0x258], R4 ;  /* 0x00025804000085a7 */ /* 0x000ea400080010ff */
[----:B--2---:R-:W-:Y:S05]  /*ad50*/  @!P0 BRA `(.L_x_264) ;  /* 0xfffffffc00f08947 */ /* 0x004fea000383ffff */
[----:B------:R-:W-:Y:S05]  /*ad60*/  BRA `(.L_x_265) ;  /* 0xffffffb000dc7947 */ /* 0x000fea000383ffff */
.L_x_117:
[----:B------:R-:W-:-:S07]  /*ad70*/  MOV R0, UR21 ;  /* 0x0000001500007c02 */ /* 0x000fce0008000f00 */
.L_x_266:
[----:B--2---:R2:W4:Y:S02]  /*ad80*/  SYNCS.PHASECHK.TRANS64.TRYWAIT P0, [R0+URZ+0x240], R2 ;  /* 0x00024002000075a7 */ /* 0x00452400080011ff */
[----:B----4-:R-:W-:Y:S05]  /*ad90*/  @!P0 NANOSLEEP.SYNCS 0x989680 ;  /* 0x009896800000895d */ /* 0x010fea0003900000 */
[----:B------:R-:W4:Y:S02]  /*ada0*/  @!P0 SYNCS.PHASECHK.TRANS64 P0, [R0+URZ+0x240], R2 ;  /* 0x00024002000085a7 */ /* 0x000f2400080010ff */
[----:B----4-:R-:W-:Y:S05]  /*adb0*/  @!P0 BRA `(.L_x_266) ;  /* 0xfffffffc00f08947 */ /* 0x010fea000383ffff */
[----:B------:R-:W-:Y:S05]  /*adc0*/  BRA `(.L_x_267) ;  /* 0xffffffb400547947 */ /* 0x000fea000383ffff */
.L_x_118:
[----:B--2---:R-:W-:-:S07]  /*add0*/  MOV R0, UR21 ;  /* 0x0000001500007c02 */ /* 0x004fce0008000f00 */
.L_x_268:
[----:B--2---:R2:W4:Y:S02]  /*ade0*/  SYNCS.PHASECHK.TRANS64.TRYWAIT P0, [R0+URZ+0x248], R2 ;  /* 0x00024802000075a7 */ /* 0x00452400080011ff */
[----:B----4-:R-:W-:Y:S05]  /*adf0*/  @!P0 NANOSLEEP.SYNCS 0x989680 ;  /* 0x009896800000895d */ /* 0x010fea0003900000 */
[----:B------:R-:W4:Y:S02]  /*ae00*/  @!P0 SYNCS.PHASECHK.TRANS64 P0, [R0+URZ+0x248], R2 ;  /* 0x00024802000085a7 */ /* 0x000f2400080010ff */
[----:B----4-:R-:W-:Y:S05]  /*ae10*/  @!P0 BRA `(.L_x_268) ;  /* 0xfffffffc00f08947 */ /* 0x010fea000383ffff */
[----:B------:R-:W-:Y:S05]  /*ae20*/  BRA `(.L_x_269) ;  /* 0xffffffb400447947 */ /* 0x000fea000383ffff */
.L_x_119:
[----:B--2---:R-:W-:-:S07]  /*ae30*/  MOV R0, UR21 ;  /* 0x0000001500007c02 */ /* 0x004fce0008000f00 */
.L_x_270:
[----:B--2---:R2:W4:Y:S02]  /*ae40*/  SYNCS.PHASECHK.TRANS64.TRYWAIT P0, [R0+URZ+0x250], R2 ;  /* 0x00025002000075a7 */ /* 0x00452400080011ff */
[----:B----4-:R-:W-:Y:S05]  /*ae50*/  @!P0 NANOSLEEP.SYNCS 0x989680 ;  /* 0x009896800000895d */ /* 0x010fea0003900000 */
[----:B------:R-:W4:Y:S02]  /*ae60*/  @!P0 SYNCS.PHASECHK.TRANS64 P0, [R0+URZ+0x250], R2 ;  /* 0x00025002000085a7 */ /* 0x000f2400080010ff */
[----:B----4-:R-:W-:Y:S05]  /*ae70*/  @!P0 BRA `(.L_x_270) ;  /* 0xfffffffc00f08947 */ /* 0x010fea000383ffff */
[----:B------:R-:W-:Y:S05]  /*ae80*/  BRA `(.L_x_271) ;  /* 0xffffffb400347947 */ /* 0x000fea000383ffff */
.L_x_121:
[----:B-1----:R1:W2:Y:S02]  /*ae90*/  SYNCS.PHASECHK.TRANS64.TRYWAIT P0, [R3+URZ+0x270], R0 ;  /* 0x00027000030075a7 */ /* 0x0022a400080011ff */
[----:B--2---:R-:W-:Y:S05]  /*aea0*/  @!P0 NANOSLEEP.SYNCS 0x989680 ;  /* 0x009896800000895d */ /* 0x004fea0003900000 */
[----:B------:R-:W2:Y:S02]  /*aeb0*/  @!P0 SYNCS.PHASECHK.TRANS64 P0, [R3+URZ+0x270], R0 ;  /* 0x00027000030085a7 */ /* 0x000ea400080010ff */
[----:B--2---:R-:W-:Y:S05]  /*aec0*/  @!P0 BRA `(.L_x_121) ;  /* 0xfffffffc00f08947 */ /* 0x004fea000383ffff */
[----:B------:R-:W-:Y:S05]  /*aed0*/  BRA `(.L_x_272) ;  /* 0xffffffb800007947 */ /* 0x000fea000383ffff */
.L_x_132:
[----:B-1----:R-:W-:Y:S04]  /*aee0*/  MOV R0, UR44 ;  /* 0x0000002c00007c02 */ /* 0x002fe80008000f00 */
[----:B------:R1:W2:Y:S03]  /*aef0*/  SYNCS.PHASECHK.TRANS64.TRYWAIT P1, [R0+URZ+0x220], R3 ;  /* 0x00022003000075a7 */ /* 0x0002a600080211ff */
[----:B--2---:R-:W-:Y:S05]  /*af00*/  @!P1 NANOSLEEP.SYNCS 0x989680 ;  /* 0x009896800000995d */ /* 0x004fea0003900000 */
[----:B------:R-:W2:Y:S02]  /*af10*/  @!P1 SYNCS.PHASECHK.TRANS64 P1, [R0+URZ+0x220], R3 ;  /* 0x00022003000095a7 */ /* 0x000ea400080210ff */
[----:B--2---:R-:W-:Y:S05]  /*af20*/  @!P1 BRA `(.L_x_132) ;  /* 0xfffffffc00ec9947 */ /* 0x004fea000383ffff */
[----:B------:R-:W-:Y:S05]  /*af30*/  BRA `(.L_x_131) ;  /* 0xffffffc400647947 */ /* 0x000fea000383ffff */
.L_x_134:
[----:B-1----:R1:W3:Y:S02]  /*af40*/  SYNCS.PHASECHK.TRANS64.TRYWAIT P0, [R26+URZ+0x290], R2 ;  /* 0x000290021a0075a7 */ /* 0x0022e400080011ff */
[----:B---3--:R-:W-:Y:S05]  /*af50*/  @!P0 NANOSLEEP.SYNCS 0x989680 ;  /* 0x009896800000895d */ /* 0x008fea0003900000 */
[----:B------:R-:W3:Y:S02]  /*af60*/  @!P0 SYNCS.PHASECHK.TRANS64 P0, [R26+URZ+0x290], R2 ;  /* 0x000290021a0085a7 */ /* 0x000ee400080010ff */
[----:B---3--:R-:W-:Y:S05]  /*af70*/  @!P0 BRA `(.L_x_134) ;  /* 0xfffffffc00f08947 */ /* 0x008fea000383ffff */
[----:B------:R-:W-:Y:S05]  /*af80*/  BRA `(.L_x_133) ;  /* 0xffffffc400887947 */ /* 0x000fea000383ffff */
.L_x_143:
[----:B---3--:R3:W4:Y:S02]  /*af90*/  SYNCS.PHASECHK.TRANS64.TRYWAIT P0, [R4+URZ+0x220], R0 ;  /* 0x00022000040075a7 */ /* 0x00872400080011ff */
[----:B----4-:R-:W-:Y:S05]  /*afa0*/  @!P0 NANOSLEEP.SYNCS 0x989680 ;  /* 0x009896800000895d */ /* 0x010fea0003900000 */
[----:B------:R-:W4:Y:S02]  /*afb0*/  @!P0 SYNCS.PHASECHK.TRANS64 P0, [R4+URZ+0x220], R0 ;  /* 0x00022000040085a7 */ /* 0x000f2400080010ff */
[----:B----4-:R-:W-:Y:S05]  /*afc0*/  @!P0 BRA `(.L_x_143) ;  /* 0xfffffffc00f08947 */ /* 0x010fea000383ffff */
[----:B------:R-:W-:Y:S05]  /*afd0*/  BRA `(.L_x_142) ;  /* 0xffffffcc00747947 */ /* 0x000fea000383ffff */
.L_x_151:
[----:B-1----:R1:W4:Y:S02]  /*afe0*/  SYNCS.PHASECHK.TRANS64.TRYWAIT P0, [R2+URZ+0x220], R4 ;  /* 0x00022004020075a7 */ /* 0x00232400080011ff */
[----:B----4-:R-:W-:Y:S05]  /*aff0*/  @!P0 NANOSLEEP.SYNCS 0x989680 ;  /* 0x009896800000895d */ /* 0x010fea0003900000 */
[----:B------:R-:W4:Y:S02]  /*b000*/  @!P0 SYNCS.PHASECHK.TRANS64 P0, [R2+URZ+0x220], R4 ;  /* 0x00022004020085a7 */ /* 0x000f2400080010ff */
[----:B----4-:R-:W-:Y:S05]  /*b010*/  @!P0 BRA `(.L_x_151) ;  /* 0xfffffffc00f08947 */ /* 0x010fea000383ffff */
[----:B------:R-:W-:Y:S05]  /*b020*/  BRA `(.L_x_150) ;  /* 0xffffffd400847947 */ /* 0x000fea000383ffff */
.L_x_159:
[----:B---3--:R3:W4:Y:S02]  /*b030*/  SYNCS.PHASECHK.TRANS64.TRYWAIT P0, [R3+URZ+0x220], R0 ;  /* 0x00022000030075a7 */ /* 0x00872400080011ff */
[----:B----4-:R-:W-:Y:S05]  /*b040*/  @!P0 NANOSLEEP.SYNCS 0x989680 ;  /* 0x009896800000895d */ /* 0x010fea0003900000 */
[----:B------:R-:W4:Y:S02]  /*b050*/  @!P0 SYNCS.PHASECHK.TRANS64 P0, [R3+URZ+0x220], R0 ;  /* 0x00022000030085a7 */ /* 0x000f2400080010ff */
[----:B----4-:R-:W-:Y:S05]  /*b060*/  @!P0 BRA `(.L_x_159) ;  /* 0xfffffffc00f08947 */ /* 0x010fea000383ffff */
[----:B------:R-:W-:Y:S05]  /*b070*/  BRA `(.L_x_158) ;  /* 0xffffffdc00907947 */ /* 0x000fea000383ffff */
        .weak           $__internal_0_$__cuda_sm10x_tcgen05_guardrail_trap_col_being_dealloced_not_returned_by_alloc
        .type           $__internal_0_$__cuda_sm10x_tcgen05_guardrail_trap_col_being_dealloced_not_returned_by_alloc,@function
        .size           $__internal_0_$__cuda_sm10x_tcgen05_guardrail_trap_col_being_dealloced_not_returned_by_alloc,($__internal_1_$__cuda_sm10x_tcgen05_guardrail_trap_phase_invalid_during_alloc - $__internal_0_$__cuda_sm10x_tcgen05_guardrail_trap_col_being_dealloced_not_returned_by_alloc)
$__internal_0_$__cuda_sm10x_tcgen05_guardrail_trap_col_being_dealloced_not_returned_by_alloc:
[----:B------:R-:W-:Y:S05]  /*b080*/  BPT.TRAP 0x1 ;  /* 0x000000040000795c */ /* 0x000fea0000300000 */
[----:B------:R-:W-:-:S04]  /*b090*/  HFMA2 R3, -RZ, RZ, 0, 0 ;  /* 0x00000000ff037431 */ /* 0x000fc800000001ff */
[----:B------:R-:W-:Y:S05]  /*b0a0*/  RET.REL.NODEC R2 `(_ZN7cutlass13device_kernelINS_4gemm6kernel13GemmUniversalIN4cute5tupleIJiiiiEEENS1_10collective13CollectiveMmaINS1_35MainloopSm100TmaUmmaWarpSpecializedILi34ELi2ELi4ENS5_IJNS4_1CILi2EEENSA_ILi1EEESC_EEEEENS5_IJNSA_ILi64EEENSA_ILi128EEENSA_ILi16EEEEEENS_10bfloat16_tENS5_IJlSC_lEEESJ_SK_NS4_8TiledMMAINS4_8MMA_AtomIJNS4_20SM100_MMA_F16BF16_SSISJ_SJ_fLi64ELi128ELNS4_4UMMA5MajorE0ELSP_0ELNSO_7ScaleInE0ELSQ_0EEEEEENS4_6LayoutINS5_IJSC_SC_SC_EEENS5_IJNSA_ILi0EEESV_SV_EEEEENS5_IJNS4_10UnderscoreESY_SY_EEEEENS4_13SM90_TMA_LOADENS4_14ComposedLayoutINS4_7SwizzleILi1ELi4ELi3EEENS4_18smem_ptr_flag_bitsILi16EEENST_INS5_IJNSA_ILi8EEESH_EEENS5_IJSH_SC_EEEEEEEvNS4_8identityENS4_23SM90_TMA_LOAD_MULTICASTES1B_vS1C_EENS_8epilogue10collective18CollectiveEpilogueINS1F_23Sm100TmaWarpSpecializedILi4ELi2ELi16ELb1ELb0EEEJSI_NS5_IJNST_ISF_SC_EENST_INSA_ILi32EEESC_EEEEESJ_SK_SJ_SK_NS1F_6fusion15FusionCallbacksIS1J_NS1O_17LinearCombinationISJ_fSJ_fLNS_15FloatRoundStyleE2EEESI_S1N_JEEENS4_5SM1004TMEM4LOAD26SM100_TMEM_LOAD_16dp256b4xES11_NS12_INS13_ILi2ELi4ELi3EEES16_NST_INS5_IJS17_S1L_EEENS5_IJS1L_SC_EEEEEEENS4_17SM75_U32x4_LDSM_NENS4_14SM90_TMA_STOREES22_NS4_17SM90_U32x4_STSM_NENS4_39AutoVectorizingCopyWithAssumedAlignmentILi128EEEEEEvvEEEEvNT_6ParamsE) ;  /* 0xffffff4c02d47950 */ /* 0x000fea0003c3ffff */
        .weak           $__internal_1_$__cuda_sm10x_tcgen05_guardrail_trap_phase_invalid_during_alloc
        .type           $__internal_1_$__cuda_sm10x_tcgen05_guardrail_trap_phase_invalid_during_alloc,@function
        .size           $__internal_1_$__cuda_sm10x_tcgen05_guardrail_trap_phase_invalid_during_alloc,($__internal_2_$__cuda_sm10x_tcgen05_guardrail_trap_unallocated_columns_being_dealloced - $__internal_1_$__cuda_sm10x_tcgen05_guardrail_trap_phase_invalid_during_alloc)
$__internal_1_$__cuda_sm10x_tcgen05_guardrail_trap_phase_invalid_during_alloc:
[----:B------:R-:W-:Y:S05]  /*b0b0*/  BPT.TRAP 0x1 ;  /* 0x000000040000795c */ /* 0x000fea0000300000 */
[----:B------:R-:W-:-:S04]  /*b0c0*/  MOV R5, 0x0 ;  /* 0x0000000000057802 */ /* 0x000fc80000000f00 */
[----:B------:R-:W-:Y:S05]  /*b0d0*/  RET.REL.NODEC R4 `(_ZN7cutlass13device_kernelINS_4gemm6kernel13GemmUniversalIN4cute5tupleIJiiiiEEENS1_10collective13CollectiveMmaINS1_35MainloopSm100TmaUmmaWarpSpecializedILi34ELi2ELi4ENS5_IJNS4_1CILi2EEENSA_ILi1EEESC_EEEEENS5_IJNSA_ILi64EEENSA_ILi128EEENSA_ILi16EEEEEENS_10bfloat16_tENS5_IJlSC_lEEESJ_SK_NS4_8TiledMMAINS4_8MMA_AtomIJNS4_20SM100_MMA_F16BF16_SSISJ_SJ_fLi64ELi128ELNS4_4UMMA5MajorE0ELSP_0ELNSO_7ScaleInE0ELSQ_0EEEEEENS4_6LayoutINS5_IJSC_SC_SC_EEENS5_IJNSA_ILi0EEESV_SV_EEEEENS5_IJNS4_10UnderscoreESY_SY_EEEEENS4_13SM90_TMA_LOADENS4_14ComposedLayoutINS4_7SwizzleILi1ELi4ELi3EEENS4_18smem_ptr_flag_bitsILi16EEENST_INS5_IJNSA_ILi8EEESH_EEENS5_IJSH_SC_EEEEEEEvNS4_8identityENS4_23SM90_TMA_LOAD_MULTICASTES1B_vS1C_EENS_8epilogue10collective18CollectiveEpilogueINS1F_23Sm100TmaWarpSpecializedILi4ELi2ELi16ELb1ELb0EEEJSI_NS5_IJNST_ISF_SC_EENST_INSA_ILi32EEESC_EEEEESJ_SK_SJ_SK_NS1F_6fusion15FusionCallbacksIS1J_NS1O_17LinearCombinationISJ_fSJ_fLNS_15FloatRoundStyleE2EEESI_S1N_JEEENS4_5SM1004TMEM4LOAD26SM100_TMEM_LOAD_16dp256b4xES11_NS12_INS13_ILi2ELi4ELi3EEES16_NST_INS5_IJS17_S1L_EEENS5_IJS1L_SC_EEEEEEENS4_17SM75_U32x4_LDSM_NENS4_14SM90_TMA_STOREES22_NS4_17SM90_U32x4_STSM_NENS4_39AutoVectorizingCopyWithAssumedAlignmentILi128EEEEEEvvEEEEvNT_6ParamsE) ;  /* 0xffffff4c04c87950 */ /* 0x000fea0003c3ffff */
        .weak           $__internal_2_$__cuda_sm10x_tcgen05_guardrail_trap_unallocated_columns_being_dealloced
        .type           $__internal_2_$__cuda_sm10x_tcgen05_guardrail_trap_unallocated_columns_being_dealloced,@function
        .size           $__internal_2_$__cuda_sm10x_tcgen05_guardrail_trap_unallocated_columns_being_dealloced,(.L_x_274 - $__internal_2_$__cuda_sm10x_tcgen05_guardrail_trap_unallocated_columns_being_dealloced)
$__internal_2_$__cuda_sm10x_tcgen05_guardrail_trap_unallocated_columns_being_dealloced:
[----:B------:R-:W-:Y:S05]  /*b0e0*/  BPT.TRAP 0x1 ;  /* 0x000000040000795c */ /* 0x000fea0000300000 */
[----:B------:R-:W-:-:S04]  /*b0f0*/  HFMA2 R3, -RZ, RZ, 0, 0 ;  /* 0x00000000ff037431 */ /* 0x000fc800000001ff */
[----:B------:R-:W-:Y:S05]  /*b100*/  RET.REL.NODEC R2 `(_ZN7cutlass13device_kernelINS_4gemm6kernel13GemmUniversalIN4cute5tupleIJiiiiEEENS1_10collective13CollectiveMmaINS1_35MainloopSm100TmaUmmaWarpSpecializedILi34ELi2ELi4ENS5_IJNS4_1CILi2EEENSA_ILi1EEESC_EEEEENS5_IJNSA_ILi64EEENSA_ILi128EEENSA_ILi16EEEEEENS_10bfloat16_tENS5_IJlSC_lEEESJ_SK_NS4_8TiledMMAINS4_8MMA_AtomIJNS4_20SM100_MMA_F16BF16_SSISJ_SJ_fLi64ELi128ELNS4_4UMMA5MajorE0ELSP_0ELNSO_7ScaleInE0ELSQ_0EEEEEENS4_6LayoutINS5_IJSC_SC_SC_EEENS5_IJNSA_ILi0EEESV_SV_EEEEENS5_IJNS4_10UnderscoreESY_SY_EEEEENS4_13SM90_TMA_LOADENS4_14ComposedLayoutINS4_7SwizzleILi1ELi4ELi3EEENS4_18smem_ptr_flag_bitsILi16EEENST_INS5_IJNSA_ILi8EEESH_EEENS5_IJSH_SC_EEEEEEEvNS4_8identityENS4_23SM90_TMA_LOAD_MULTICASTES1B_vS1C_EENS_8epilogue10collective18CollectiveEpilogueINS1F_23Sm100TmaWarpSpecializedILi4ELi2ELi16ELb1ELb0EEEJSI_NS5_IJNST_ISF_SC_EENST_INSA_ILi32EEESC_EEEEESJ_SK_SJ_SK_NS1F_6fusion15FusionCallbacksIS1J_NS1O_17LinearCombinationISJ_fSJ_fLNS_15FloatRoundStyleE2EEESI_S1N_JEEENS4_5SM1004TMEM4LOAD26SM100_TMEM_LOAD_16dp256b4xES11_NS12_INS13_ILi2ELi4ELi3EEES16_NST_INS5_IJS17_S1L_EEENS5_IJS1L_SC_EEEEEEENS4_17SM75_U32x4_LDSM_NENS4_14SM90_TMA_STOREES22_NS4_17SM90_U32x4_STSM_NENS4_39AutoVectorizingCopyWithAssumedAlignmentILi128EEEEEEvvEEEEvNT_6ParamsE) ;  /* 0xffffff4c02bc7950 */ /* 0x000fea0003c3ffff */
.L_x_273:
[----:B------:R-:W-:-:S00]  /*b110*/  BRA `(.L_x_273) ;  /* 0xfffffffc00fc7947 */ /* 0x000fc0000383ffff */
[----:B------:R-:W-:-:S00]  /*b120*/  NOP ;  /* 0x0000000000007918 */ /* 0x000fc00000000000 */
        /* <DEDUP_REMOVED lines=13> */
.L_x_274:


//--------------------- .nv.global.init           --------------------------
	.section	.nv.global.init,"aw",@progbits
.nv.global.init:
	.type		$str$27,@object
	.size		$str$27,($str$28 - $str$27)
$str$27:
        /*0000*/ 	.byte	0x28, 0x61, 0x64, 0x64, 0x72, 0x65, 0x73, 0x73, 0x20, 0x26, 0x20, 0x6d, 0x61, 0x73, 0x6b, 0x29
        /*0010*/ 	.byte	0x20, 0x3d, 0x3d, 0x20, 0x30, 0x00
	.type		$str$28,@object
	.size		$str$28,($str$26 - $str$28)
$str$28:
        /*0016*/ 	.byte	0x2f, 0x74, 0x6d, 0x70, 0x2f, 0x63, 0x75, 0x74, 0x6c, 0x61, 0x73, 0x73, 0x5f, 0x73, 0x77, 0x65
        /*0026*/ 	.byte	0x65, 0x70, 0x5f, 0x73, 0x72, 0x63, 0x2f, 0x69, 0x6e, 0x63, 0x6c, 0x75, 0x64, 0x65, 0x2f, 0x63
        /*0036*/ 	.byte	0x75, 0x74, 0x65, 0x2f, 0x70, 0x6f, 0x69, 0x6e, 0x74, 0x65, 0x72, 0x5f, 0x66, 0x6c, 0x61, 0x67
        /*0046*/ 	.byte	0x67, 0x65, 0x64, 0x2e, 0x68, 0x70, 0x70, 0x00
	.type		$str$26,@object
	.size		$str$26,($str$25 - $str$26)
$str$26:
        /*004e*/ 	.byte	0x2f, 0x74, 0x6d, 0x70, 0x2f, 0x63, 0x75, 0x74, 0x6c, 0x61, 0x73, 0x73, 0x5f, 0x73, 0x77, 0x65
        /*005e*/ 	.byte	0x65, 0x70, 0x5f, 0x73, 0x72, 0x63, 0x2f, 0x69, 0x6e, 0x63, 0x6c, 0x75, 0x64, 0x65, 0x2f, 0x63
        /*006e*/ 	.byte	0x75, 0x74, 0x65, 0x2f, 0x61, 0x74, 0x6f, 0x6d, 0x2f, 0x63, 0x6f, 0x70, 0x79, 0x5f, 0x74, 0x72
        /*007e*/ 	.byte	0x61, 0x69, 0x74, 0x73, 0x5f, 0x73, 0x6d, 0x31, 0x30, 0x30, 0x2e, 0x68, 0x70, 0x70, 0x00
	.type		$str$25,@object
	.size		$str$25,(__unnamed_1 - $str$25)
$str$25:
        /*008d*/ 	.byte	0x28, 0x28, 0x75, 0x69, 0x6e, 0x74, 0x33, 0x32, 0x5f, 0x74, 0x28, 0x74, 0x68, 0x72, 0x65, 0x61
        /*009d*/ 	.byte	0x64, 0x49, 0x64, 0x78, 0x2e, 0x78, 0x29, 0x20, 0x2f, 0x20, 0x33, 0x32, 0x29, 0x20, 0x25, 0x20
        /*00ad*/ 	.byte	0x34, 0x29, 0x20, 0x3d, 0x3d, 0x20, 0x28, 0x28, 0x28, 0x74, 0x6d, 0x65, 0x6d, 0x5f, 0x61, 0x64
        /*00bd*/ 	.byte	0x64, 0x72, 0x20, 0x3e, 0x3e, 0x20, 0x31, 0x36, 0x29, 0x20, 0x2f, 0x20, 0x33, 0x32, 0x29, 0x20
        /*00cd*/ 	.byte	0x25, 0x20, 0x34, 0x29, 0x00
	.type		__unnamed_1,@object
	.size		__unnamed_1,(__unnamed_2 - __unnamed_1)
__unnamed_1:
        /*00d2*/ 	.byte	0x61, 0x75, 0x74, 0x6f, 0x20, 0x63, 0x75, 0x74, 0x65, 0x3a, 0x3a, 0x61, 0x73, 0x5f, 0x70, 0x6f
        /* <DEDUP_REMOVED lines=24> */
        /*0262*/ 	.byte	0x30, 0x34, 0x38, 0x3e, 0x3e, 0x3e, 0x3e, 0x5d, 0x00
	.type		__unnamed_2,@object
	.size		__unnamed_2,(.L_2 - __unnamed_2)
__unnamed_2:
        /* <DEDUP_REMOVED lines=45> */
        /*053b*/ 	.byte	0x3e, 0x3e, 0x3e, 0x5d, 0x00
.L_2:


//--------------------- .nv.shared._ZN7cutlass13device_kernelINS_4gemm6kernel13GemmUniversalIN4cute5tupleIJiiiiEEENS1_10collective13CollectiveMmaINS1_35MainloopSm100TmaUmmaWarpSpecializedILi34ELi2ELi4ENS5_IJNS4_1CILi2EEENSA_ILi1EEESC_EEEEENS5_IJNSA_ILi64EEENSA_ILi128EEENSA_ILi16EEEEEENS_10bfloat16_tENS5_IJlSC_lEEESJ_SK_NS4_8TiledMMAINS4_8MMA_AtomIJNS4_20SM100_MMA_F16BF16_SSISJ_SJ_fLi64ELi128ELNS4_4UMMA5MajorE0ELSP_0ELNSO_7ScaleInE0ELSQ_0EEEEEENS4_6LayoutINS5_IJSC_SC_SC_EEENS5_IJNSA_ILi0EEESV_SV_EEEEENS5_IJNS4_10UnderscoreESY_SY_EEEEENS4_13SM90_TMA_LOADENS4_14ComposedLayoutINS4_7SwizzleILi1ELi4ELi3EEENS4_18smem_ptr_flag_bitsILi16EEENST_INS5_IJNSA_ILi8EEESH_EEENS5_IJSH_SC_EEEEEEEvNS4_8identityENS4_23SM90_TMA_LOAD_MULTICASTES1B_vS1C_EENS_8epilogue10collective18CollectiveEpilogueINS1F_23Sm100TmaWarpSpecializedILi4ELi2ELi16ELb1ELb0EEEJSI_NS5_IJNST_ISF_SC_EENST_INSA_ILi32EEESC_EEEEESJ_SK_SJ_SK_NS1F_6fusion15FusionCallbacksIS1J_NS1O_17LinearCombinationISJ_fSJ_fLNS_15FloatRoundStyleE2EEESI_S1N_JEEENS4_5SM1004TMEM4LOAD26SM100_TMEM_LOAD_16dp256b4xES11_NS12_INS13_ILi2ELi4ELi3EEES16_NST_INS5_IJS17_S1L_EEENS5_IJS1L_SC_EEEEEEENS4_17SM75_U32x4_LDSM_NENS4_14SM90_TMA_STOREES22_NS4_17SM90_U32x4_STSM_NENS4_39AutoVectorizingCopyWithAssumedAlignmentILi128EEEEEEvvEEEEvNT_6ParamsE --------------------------
	.section	.nv.shared._ZN7cutlass13device_kernelINS_4gemm6kernel13GemmUniversalIN4cute5tupleIJiiiiEEENS1_10collective13CollectiveMmaINS1_35MainloopSm100TmaUmmaWarpSpecializedILi34ELi2ELi4ENS5_IJNS4_1CILi2EEENSA_ILi1EEESC_EEEEENS5_IJNSA_ILi64EEENSA_ILi128EEENSA_ILi16EEEEEENS_10bfloat16_tENS5_IJlSC_lEEESJ_SK_NS4_8TiledMMAINS4_8MMA_AtomIJNS4_20SM100_MMA_F16BF16_SSISJ_SJ_fLi64ELi128ELNS4_4UMMA5MajorE0ELSP_0ELNSO_7ScaleInE0ELSQ_0EEEEEENS4_6LayoutINS5_IJSC_SC_SC_EEENS5_IJNSA_ILi0EEESV_SV_EEEEENS5_IJNS4_10UnderscoreESY_SY_EEEEENS4_13SM90_TMA_LOADENS4_14ComposedLayoutINS4_7SwizzleILi1ELi4ELi3EEENS4_18smem_ptr_flag_bitsILi16EEENST_INS5_IJNSA_ILi8EEESH_EEENS5_IJSH_SC_EEEEEEEvNS4_8identityENS4_23SM90_TMA_LOAD_MULTICASTES1B_vS1C_EENS_8epilogue10collective18CollectiveEpilogueINS1F_23Sm100TmaWarpSpecializedILi4ELi2ELi16ELb1ELb0EEEJSI_NS5_IJNST_ISF_SC_EENST_INSA_ILi32EEESC_EEEEESJ_SK_SJ_SK_NS1F_6fusion15FusionCallbacksIS1J_NS1O_17LinearCombinationISJ_fSJ_fLNS_15FloatRoundStyleE2EEESI_S1N_JEEENS4_5SM1004TMEM4LOAD26SM100_TMEM_LOAD_16dp256b4xES11_NS12_INS13_ILi2ELi4ELi3EEES16_NST_INS5_IJS17_S1L_EEENS5_IJS1L_SC_EEEEEEENS4_17SM75_U32x4_LDSM_NENS4_14SM90_TMA_STOREES22_NS4_17SM90_U32x4_STSM_NENS4_39AutoVectorizingCopyWithAssumedAlignmentILi128EEEEEEvvEEEEvNT_6ParamsE,"aw",@nobits
	.sectionflags	@""
	.align	16
	.zero		1024


//--------------------- .nv.shared.reserved.0     --------------------------
	.section	.nv.shared.reserved.0,"aw",@nobits
	.weak		__nv_reservedSMEM_offset_0_alias
	.size		__nv_reservedSMEM_offset_0_alias, 0, 64
	.other		__nv_reservedSMEM_offset_0_alias,@"STO_CUDA_RESERVED_SHARED STV_DEFAULT"
__nv_reservedSMEM_offset_0_alias:
	.zero		0
.nv.shared.reserved.0:
	.zero		64
	.weak		__nv_reservedSMEM_tcgen05_partition
	.type		__nv_reservedSMEM_tcgen05_partition,@object
	.size		__nv_reservedSMEM_tcgen05_partition,(.L_0 - __nv_reservedSMEM_tcgen05_partition)
__nv_reservedSMEM_tcgen05_partition:
	.zero		32
.L_0:


//--------------------- .nv.global                --------------------------
	.section	.nv.global,"aw",@nobits
.nv.global:
	.type		_ZN40_INTERNAL_e5235e33_4_k_cu_3112f548_188574cute1_E,@object
	.size		_ZN40_INTERNAL_e5235e33_4_k_cu_3112f548_188574cute1_E,(_ZN40_INTERNAL_e5235e33_4_k_cu_3112f548_188574cuda3std3__45__cpo6cbeginE - _ZN40_INTERNAL_e5235e33_4_k_cu_3112f548_188574cute1_E)
_ZN40_INTERNAL_e5235e33_4_k_cu_3112f548_188574cute1_E:
	.zero		1
	.type		_ZN40_INTERNAL_e5235e33_4_k_cu_3112f548_188574cuda3std3__45__cpo6cbeginE,@object
	.size		_ZN40_INTERNAL_e5235e33_4_k_cu_3112f548_188574cuda3std3__45__cpo6cbeginE,(_ZN40_INTERNAL_e5235e33_4_k_cu_3112f548_188574cuda3std3__48in_placeE - _ZN40_INTERNAL_e5235e33_4_k_cu_3112f548_188574cuda3std3__45__cpo6cbeginE)
_ZN40_INTERNAL_e5235e33_4_k_cu_3112f548_188574cuda3std3__45__cpo6cbeginE:
	.zero		1
	.type		_ZN40_INTERNAL_e5235e33_4_k_cu_3112f548_188574cuda3std3__48in_placeE,@object
	.size		_ZN40_INTERNAL_e5235e33_4_k_cu_3112f548_188574cuda3std3__48in_placeE,(_ZN40_INTERNAL_e5235e33_4_k_cu_3112f548_188574cuda3std6ranges3__45__cpo9iter_moveE - _ZN40_INTERNAL_e5235e33_4_k_cu_3112f548_188574cuda3std3__48in_placeE)
_ZN40_INTERNAL_e5235e33_4_k_cu_3112f548_188574cuda3std3__48in_placeE:
	.zero		1
	.type		_ZN40_INTERNAL_e5235e33_4_k_cu_3112f548_188574cuda3std6ranges3__45__cpo9iter_moveE,@object
	.size		_ZN40_INTERNAL_e5235e33_4_k_cu_3112f548_188574cuda3std6ranges3__45__cpo9iter_moveE,(_ZN40_INTERNAL_e5235e33_4_k_cu_3112f548_188574cuda3std3__45__cpo5beginE - _ZN40_INTERNAL_e5235e33_4_k_cu_3112f548_188574cuda3std6ranges3__45__cpo9iter_moveE)
_ZN40_INTERNAL_e5235e33_4_k_cu_3112f548_188574cuda3std6ranges3__45__cpo9iter_moveE:
	.zero		1
	.type		_ZN40_INTERNAL_e5235e33_4_k_cu_3112f548_188574cuda3std3__45__cpo5beginE,@object
	.size		_ZN40_INTERNAL_e5235e33_4_k_cu_3112f548_188574cuda3std3__45__cpo5beginE,(_ZN40_INTERNAL_e5235e33_4_k_cu_3112f548_188574cuda3std3__442_GLOBAL__N__e5235e33_4_k_cu_3112f548_188576ignoreE - _ZN40_INTERNAL_e5235e33_4_k_cu_3112f548_188574cuda3std3__45__cpo5beginE)
_ZN40_INTERNAL_e5235e33_4_k_cu_3112f548_188574cuda3std3__45__cpo5beginE:
	.zero		1
	.type		_ZN40_INTERNAL_e5235e33_4_k_cu_3112f548_188574cuda3std3__442_GLOBAL__N__e5235e33_4_k_cu_3112f548_188576ignoreE,@object
	.size		_ZN40_INTERNAL_e5235e33_4_k_cu_3112f548_188574cuda3std3__442_GLOBAL__N__e5235e33_4_k_cu_3112f548_188576ignoreE,(_ZN40_INTERNAL_e5235e33_4_k_cu_3112f548_188574cute7productE - _ZN40_INTERNAL_e5235e33_4_k_cu_3112f548_188574cuda3std3__442_GLOBAL__N__e5235e33_4_k_cu_3112f548_188576ignoreE)
_ZN40_INTERNAL_e5235e33_4_k_cu_3112f548_188574cuda3std3__442_GLOBAL__N__e5235e33_4_k_cu_3112f548_188576ignoreE:
	.zero		1
	.type		_ZN40_INTERNAL_e5235e33_4_k_cu_3112f548_188574cute7productE,@object
	.size		_ZN40_INTERNAL_e5235e33_4_k_cu_3112f548_188574cute7productE,(_ZN40_INTERNAL_e5235e33_4_k_cu_3112f548_188574cuda3std3__45__cpo3endE - _ZN40_INTERNAL_e5235e33_4_k_cu_3112f548_188574cute7productE)
_ZN40_INTERNAL_e5235e33_4_k_cu_3112f548_188574cute7productE:
	.zero		1
	.type		_ZN40_INTERNAL_e5235e33_4_k_cu_3112f548_188574cuda3std3__45__cpo3endE,@object
	.size		_ZN40_INTERNAL_e5235e33_4_k_cu_3112f548_188574cuda3std3__45__cpo3endE,(_ZN40_INTERNAL_e5235e33_4_k_cu_3112f548_188574cuda3std3__419piecewise_constructE - _ZN40_INTERNAL_e5235e33_4_k_cu_3112f548_188574cuda3std3__45__cpo3endE)
_ZN40_INTERNAL_e5235e33_4_k_cu_3112f548_188574cuda3std3__45__cpo3endE:
	.zero		1
	.type		_ZN40_INTERNAL_e5235e33_4_k_cu_3112f548_188574cuda3std3__419piecewise_constructE,@object
	.size		_ZN40_INTERNAL_e5235e33_4_k_cu_3112f548_188574cuda3std3__419piecewise_constructE,(_ZN40_INTERNAL_e5235e33_4_k_cu_3112f548_188574cuda3std3__45__cpo4cendE - _ZN40_INTERNAL_e5235e33_4_k_cu_3112f548_188574cuda3std3__419piecewise_constructE)
_ZN40_INTERNAL_e5235e33_4_k_cu_3112f548_188574cuda3std3__419piecewise_constructE:
	.zero		1
	.type		_ZN40_INTERNAL_e5235e33_4_k_cu_3112f548_188574cuda3std3__45__cpo4cendE,@object
	.size		_ZN40_INTERNAL_e5235e33_4_k_cu_3112f548_188574cuda3std3__45__cpo4cendE,(_ZN40_INTERNAL_e5235e33_4_k_cu_3112f548_188574cuda3std6ranges3__45__cpo4swapE - _ZN40_INTERNAL_e5235e33_4_k_cu_3112f548_188574cuda3std3__45__cpo4cendE)
_ZN40_INTERNAL_e5235e33_4_k_cu_3112f548_188574cuda3std3__45__cpo4cendE:
	.zero		1
	.type		_ZN40_INTERNAL_e5235e33_4_k_cu_3112f548_188574cuda3std6ranges3__45__cpo4swapE,@object
	.size		_ZN40_INTERNAL_e5235e33_4_k_cu_3112f548_188574cuda3std6ranges3__45__cpo4swapE,(.L_10 - _ZN40_INTERNAL_e5235e33_4_k_cu_3112f548_188574cuda3std6ranges3__45__cpo4swapE)
_ZN40_INTERNAL_e5235e33_4_k_cu_3112f548_188574cuda3std6ranges3__45__cpo4swapE:
	.zero		1
.L_10:


//--------------------- .nv.constant0._ZN7cutlass13device_kernelINS_4gemm6kernel13GemmUniversalIN4cute5tupleIJiiiiEEENS1_10collective13CollectiveMmaINS1_35MainloopSm100TmaUmmaWarpSpecializedILi34ELi2ELi4ENS5_IJNS4_1CILi2EEENSA_ILi1EEESC_EEEEENS5_IJNSA_ILi64EEENSA_ILi128EEENSA_ILi16EEEEEENS_10bfloat16_tENS5_IJlSC_lEEESJ_SK_NS4_8TiledMMAINS4_8MMA_AtomIJNS4_20SM100_MMA_F16BF16_SSISJ_SJ_fLi64ELi128ELNS4_4UMMA5MajorE0ELSP_0ELNSO_7ScaleInE0ELSQ_0EEEEEENS4_6LayoutINS5_IJSC_SC_SC_EEENS5_IJNSA_ILi0EEESV_SV_EEEEENS5_IJNS4_10UnderscoreESY_SY_EEEEENS4_13SM90_TMA_LOADENS4_14ComposedLayoutINS4_7SwizzleILi1ELi4ELi3EEENS4_18smem_ptr_flag_bitsILi16EEENST_INS5_IJNSA_ILi8EEESH_EEENS5_IJSH_SC_EEEEEEEvNS4_8identityENS4_23SM90_TMA_LOAD_MULTICASTES1B_vS1C_EENS_8epilogue10collective18CollectiveEpilogueINS1F_23Sm100TmaWarpSpecializedILi4ELi2ELi16ELb1ELb0EEEJSI_NS5_IJNST_ISF_SC_EENST_INSA_ILi32EEESC_EEEEESJ_SK_SJ_SK_NS1F_6fusion15FusionCallbacksIS1J_NS1O_17LinearCombinationISJ_fSJ_fLNS_15FloatRoundStyleE2EEESI_S1N_JEEENS4_5SM1004TMEM4LOAD26SM100_TMEM_LOAD_16dp256b4xES11_NS12_INS13_ILi2ELi4ELi3EEES16_NST_INS5_IJS17_S1L_EEENS5_IJS1L_SC_EEEEEEENS4_17SM75_U32x4_LDSM_NENS4_14SM90_TMA_STOREES22_NS4_17SM90_U32x4_STSM_NENS4_39AutoVectorizingCopyWithAssumedAlignmentILi128EEEEEEvvEEEEvNT_6ParamsE --------------------------
	.section	.nv.constant0._ZN7cutlass13device_kernelINS_4gemm6kernel13GemmUniversalIN4cute5tupleIJiiiiEEENS1_10collective13CollectiveMmaINS1_35MainloopSm100TmaUmmaWarpSpecializedILi34ELi2ELi4ENS5_IJNS4_1CILi2EEENSA_ILi1EEESC_EEEEENS5_IJNSA_ILi64EEENSA_ILi128EEENSA_ILi16EEEEEENS_10bfloat16_tENS5_IJlSC_lEEESJ_SK_NS4_8TiledMMAINS4_8MMA_AtomIJNS4_20SM100_MMA_F16BF16_SSISJ_SJ_fLi64ELi128ELNS4_4UMMA5MajorE0ELSP_0ELNSO_7ScaleInE0ELSQ_0EEEEEENS4_6LayoutINS5_IJSC_SC_SC_EEENS5_IJNSA_ILi0EEESV_SV_EEEEENS5_IJNS4_10UnderscoreESY_SY_EEEEENS4_13SM90_TMA_LOADENS4_14ComposedLayoutINS4_7SwizzleILi1ELi4ELi3EEENS4_18smem_ptr_flag_bitsILi16EEENST_INS5_IJNSA_ILi8EEESH_EEENS5_IJSH_SC_EEEEEEEvNS4_8identityENS4_23SM90_TMA_LOAD_MULTICASTES1B_vS1C_EENS_8epilogue10collective18CollectiveEpilogueINS1F_23Sm100TmaWarpSpecializedILi4ELi2ELi16ELb1ELb0EEEJSI_NS5_IJNST_ISF_SC_EENST_INSA_ILi32EEESC_EEEEESJ_SK_SJ_SK_NS1F_6fusion15FusionCallbacksIS1J_NS1O_17LinearCombinationISJ_fSJ_fLNS_15FloatRoundStyleE2EEESI_S1N_JEEENS4_5SM1004TMEM4LOAD26SM100_TMEM_LOAD_16dp256b4xES11_NS12_INS13_ILi2ELi4ELi3EEES16_NST_INS5_IJS17_S1L_EEENS5_IJS1L_SC_EEEEEEENS4_17SM75_U32x4_LDSM_NENS4_14SM90_TMA_STOREES22_NS4_17SM90_U32x4_STSM_NENS4_39AutoVectorizingCopyWithAssumedAlignmentILi128EEEEEEvvEEEEvNT_6ParamsE,"a",@progbits
	.sectionflags	@""
	.align	4
.nv.constant0._ZN7cutlass13device_kernelINS_4gemm6kernel13GemmUniversalIN4cute5tupleIJiiiiEEENS1_10collective13CollectiveMmaINS1_35MainloopSm100TmaUmmaWarpSpecializedILi34ELi2ELi4ENS5_IJNS4_1CILi2EEENSA_ILi1EEESC_EEEEENS5_IJNSA_ILi64EEENSA_ILi128EEENSA_ILi16EEEEEENS_10bfloat16_tENS5_IJlSC_lEEESJ_SK_NS4_8TiledMMAINS4_8MMA_AtomIJNS4_20SM100_MMA_F16BF16_SSISJ_SJ_fLi64ELi128ELNS4_4UMMA5MajorE0ELSP_0ELNSO_7ScaleInE0ELSQ_0EEEEEENS4_6LayoutINS5_IJSC_SC_SC_EEENS5_IJNSA_ILi0EEESV_SV_EEEEENS5_IJNS4_10UnderscoreESY_SY_EEEEENS4_13SM90_TMA_LOADENS4_14ComposedLayoutINS4_7SwizzleILi1ELi4ELi3EEENS4_18smem_ptr_flag_bitsILi16EEENST_INS5_IJNSA_ILi8EEESH_EEENS5_IJSH_SC_EEEEEEEvNS4_8identityENS4_23SM90_TMA_LOAD_MULTICASTES1B_vS1C_EENS_8epilogue10collective18CollectiveEpilogueINS1F_23Sm100TmaWarpSpecializedILi4ELi2ELi16ELb1ELb0EEEJSI_NS5_IJNST_ISF_SC_EENST_INSA_ILi32EEESC_EEEEESJ_SK_SJ_SK_NS1F_6fusion15FusionCallbacksIS1J_NS1O_17LinearCombinationISJ_fSJ_fLNS_15FloatRoundStyleE2EEESI_S1N_JEEENS4_5SM1004TMEM4LOAD26SM100_TMEM_LOAD_16dp256b4xES11_NS12_INS13_ILi2ELi4ELi3EEES16_NST_INS5_IJS17_S1L_EEENS5_IJS1L_SC_EEEEEEENS4_17SM75_U32x4_LDSM_NENS4_14SM90_TMA_STOREES22_NS4_17SM90_U32x4_STSM_NENS4_39AutoVectorizingCopyWithAssumedAlignmentILi128EEEEEEvvEEEEvNT_6ParamsE:
	.zero		2944


//--------------------- SYMBOLS --------------------------

	.type		.nv.reservedSmem.offset0,@object
	.size		.nv.reservedSmem.offset0,0x4
	.type		.nv.reservedSmem.cap,@object
	.size		.nv.reservedSmem.cap,0x4
	.type		__assertfail,@function
